	.target	sm_90a

	.elftype	@"ET_EXEC"


//--------------------- .note.nv.tkinfo           --------------------------
	.section	.note.nv.tkinfo,"",@"SHT_NOTE"
	.sectionflags	@"SHF_NOTE_NV_TKINFO"
	.tkinfo
        /*0018*/ 	.word	0x00000002
        /*0030*/ 	.string	""
        /*0030*/ 	.string	"ptxas"
        /*0030*/ 	.string	"Cuda compilation tools, release 13.0, V13.0.88"
        /*0030*/ 	.string	"Build cuda_13.0.r13.0/compiler.36424714_0"
        /*0030*/ 	.string	"-arch sm_90a -m 64 "



//--------------------- .note.nv.cuinfo           --------------------------
	.section	.note.nv.cuinfo,"",@"SHT_NOTE"
	.sectionflags	@"SHF_NOTE_NV_CUINFO"
        /*0018*/ 	.short	0x0002
        /*001a*/ 	.short	0x005a
        /*001c*/ 	.short	0x0082
	.zero		2


//--------------------- .nv.info                  --------------------------
	.section	.nv.info,"",@"SHT_CUDA_INFO"
	.align	4


	//----- nvinfo : EIATTR_REGCOUNT
	.align		4
        /*0000*/ 	.byte	0x04, 0x2f
        /*0002*/ 	.short	(.L_12 - .L_11)
	.align		4
.L_11:
        /*0004*/ 	.word	index@(_ZN7cutlass13device_kernelINS_4gemm6kernel13GemmUniversalIN4cute5tupleIJiiiiEEENS1_10collective13CollectiveMmaINS1_37MainloopSm90TmaGmmaWarpSpecializedFP8ILi13ENS5_IJNS4_1CILi1EEESB_SB_EEENS1_35KernelTmaWarpSpecializedCooperativeEEENS5_IJNSA_ILi256EEENSA_ILi16EEENSA_ILi64EEEEEENS_12float_e4m3_tENS5_IJlSB_lEEESJ_SK_NS4_8TiledMMAINS4_8MMA_AtomIJNS4_4SM904GMMA30MMA_64x16x32_F32E4M3E4M3_SS_TNILNSO_7ScaleInE1ELSQ_1EEEEEENS4_6LayoutINS5_IJNSA_ILi2EEESB_SB_EEENS5_IJSB_NSA_ILi0EEESW_EEEEENS5_IJNS4_10UnderscoreESZ_SZ_EEEEENS4_13SM90_TMA_LOADENS4_14ComposedLayoutINS4_7SwizzleILi2ELi4ELi3EEENS4_18smem_ptr_flag_bitsILi8EEENST_INS5_IJNSA_ILi8EEESH_EEENS5_IJSH_SB_EEEEEEEvNS4_8identityES12_S1C_vS1D_EENS_8epilogue10collective6detail29Sm90TmaWarpSpecializedAdapterINS1G_15DefaultEpilogueISJ_SK_SK_NS1F_6thread17LinearCombinationISJ_Li1EffLNS1K_9ScaleType4KindE0ELNS_15FloatRoundStyleE2ESJ_EENS1_15EpilogueDefaultEEEEEvvEEEEvNT_6ParamsE)
        /*0008*/ 	.word	0x000000a8


	//----- nvinfo : EIATTR_FRAME_SIZE
	.align		4
.L_12:
        /*000c*/ 	.byte	0x04, 0x11
        /*000e*/ 	.short	(.L_14 - .L_13)
	.align		4
.L_13:
        /*0010*/ 	.word	index@(_ZN7cutlass13device_kernelINS_4gemm6kernel13GemmUniversalIN4cute5tupleIJiiiiEEENS1_10collective13CollectiveMmaINS1_37MainloopSm90TmaGmmaWarpSpecializedFP8ILi13ENS5_IJNS4_1CILi1EEESB_SB_EEENS1_35KernelTmaWarpSpecializedCooperativeEEENS5_IJNSA_ILi256EEENSA_ILi16EEENSA_ILi64EEEEEENS_12float_e4m3_tENS5_IJlSB_lEEESJ_SK_NS4_8TiledMMAINS4_8MMA_AtomIJNS4_4SM904GMMA30MMA_64x16x32_F32E4M3E4M3_SS_TNILNSO_7ScaleInE1ELSQ_1EEEEEENS4_6LayoutINS5_IJNSA_ILi2EEESB_SB_EEENS5_IJSB_NSA_ILi0EEESW_EEEEENS5_IJNS4_10UnderscoreESZ_SZ_EEEEENS4_13SM90_TMA_LOADENS4_14ComposedLayoutINS4_7SwizzleILi2ELi4ELi3EEENS4_18smem_ptr_flag_bitsILi8EEENST_INS5_IJNSA_ILi8EEESH_EEENS5_IJSH_SB_EEEEEEEvNS4_8identityES12_S1C_vS1D_EENS_8epilogue10collective6detail29Sm90TmaWarpSpecializedAdapterINS1G_15DefaultEpilogueISJ_SK_SK_NS1F_6thread17LinearCombinationISJ_Li1EffLNS1K_9ScaleType4KindE0ELNS_15FloatRoundStyleE2ESJ_EENS1_15EpilogueDefaultEEEEEvvEEEEvNT_6ParamsE)
        /*0014*/ 	.word	0x00000000


	//----- nvinfo : EIATTR_MIN_STACK_SIZE
	.align		4
.L_14:
        /*0018*/ 	.byte	0x04, 0x12
        /*001a*/ 	.short	(.L_16 - .L_15)
	.align		4
.L_15:
        /*001c*/ 	.word	index@(_ZN7cutlass13device_kernelINS_4gemm6kernel13GemmUniversalIN4cute5tupleIJiiiiEEENS1_10collective13CollectiveMmaINS1_37MainloopSm90TmaGmmaWarpSpecializedFP8ILi13ENS5_IJNS4_1CILi1EEESB_SB_EEENS1_35KernelTmaWarpSpecializedCooperativeEEENS5_IJNSA_ILi256EEENSA_ILi16EEENSA_ILi64EEEEEENS_12float_e4m3_tENS5_IJlSB_lEEESJ_SK_NS4_8TiledMMAINS4_8MMA_AtomIJNS4_4SM904GMMA30MMA_64x16x32_F32E4M3E4M3_SS_TNILNSO_7ScaleInE1ELSQ_1EEEEEENS4_6LayoutINS5_IJNSA_ILi2EEESB_SB_EEENS5_IJSB_NSA_ILi0EEESW_EEEEENS5_IJNS4_10UnderscoreESZ_SZ_EEEEENS4_13SM90_TMA_LOADENS4_14ComposedLayoutINS4_7SwizzleILi2ELi4ELi3EEENS4_18smem_ptr_flag_bitsILi8EEENST_INS5_IJNSA_ILi8EEESH_EEENS5_IJSH_SB_EEEEEEEvNS4_8identityES12_S1C_vS1D_EENS_8epilogue10collective6detail29Sm90TmaWarpSpecializedAdapterINS1G_15DefaultEpilogueISJ_SK_SK_NS1F_6thread17LinearCombinationISJ_Li1EffLNS1K_9ScaleType4KindE0ELNS_15FloatRoundStyleE2ESJ_EENS1_15EpilogueDefaultEEEEEvvEEEEvNT_6ParamsE)
        /*0020*/ 	.word	0x00000000
.L_16:


//--------------------- .nv.compat                --------------------------
	.section	.nv.compat,"",@"SHT_CUDA_COMPAT_INFO"
	.align	4
        /*0000*/ 	.byte	0x02, 0x09, 0x01, 0x00, 0x02, 0x02, 0x04, 0x00, 0x02, 0x05, 0x05, 0x00, 0x03, 0x07, 0x01, 0x01
        /*0010*/ 	.byte	0x02, 0x03, 0x01, 0x00, 0x02, 0x06, 0x01, 0x00, 0x04, 0x0b, 0x08, 0x00, 0x00, 0x00, 0x00, 0x00
        /*0020*/ 	.byte	0x00, 0x00, 0x00, 0x00


//--------------------- .nv.info._ZN7cutlass13device_kernelINS_4gemm6kernel13GemmUniversalIN4cute5tupleIJiiiiEEENS1_10collective13CollectiveMmaINS1_37MainloopSm90TmaGmmaWarpSpecializedFP8ILi13ENS5_IJNS4_1CILi1EEESB_SB_EEENS1_35KernelTmaWarpSpecializedCooperativeEEENS5_IJNSA_ILi256EEENSA_ILi16EEENSA_ILi64EEEEEENS_12float_e4m3_tENS5_IJlSB_lEEESJ_SK_NS4_8TiledMMAINS4_8MMA_AtomIJNS4_4SM904GMMA30MMA_64x16x32_F32E4M3E4M3_SS_TNILNSO_7ScaleInE1ELSQ_1EEEEEENS4_6LayoutINS5_IJNSA_ILi2EEESB_SB_EEENS5_IJSB_NSA_ILi0EEESW_EEEEENS5_IJNS4_10UnderscoreESZ_SZ_EEEEENS4_13SM90_TMA_LOADENS4_14ComposedLayoutINS4_7SwizzleILi2ELi4ELi3EEENS4_18smem_ptr_flag_bitsILi8EEENST_INS5_IJNSA_ILi8EEESH_EEENS5_IJSH_SB_EEEEEEEvNS4_8identityES12_S1C_vS1D_EENS_8epilogue10collective6detail29Sm90TmaWarpSpecializedAdapterINS1G_15DefaultEpilogueISJ_SK_SK_NS1F_6thread17LinearCombinationISJ_Li1EffLNS1K_9ScaleType4KindE0ELNS_15FloatRoundStyleE2ESJ_EENS1_15EpilogueDefaultEEEEEvvEEEEvNT_6ParamsE --------------------------
	.section	.nv.info._ZN7cutlass13device_kernelINS_4gemm6kernel13GemmUniversalIN4cute5tupleIJiiiiEEENS1_10collective13CollectiveMmaINS1_37MainloopSm90TmaGmmaWarpSpecializedFP8ILi13ENS5_IJNS4_1CILi1EEESB_SB_EEENS1_35KernelTmaWarpSpecializedCooperativeEEENS5_IJNSA_ILi256EEENSA_ILi16EEENSA_ILi64EEEEEENS_12float_e4m3_tENS5_IJlSB_lEEESJ_SK_NS4_8TiledMMAINS4_8MMA_AtomIJNS4_4SM904GMMA30MMA_64x16x32_F32E4M3E4M3_SS_TNILNSO_7ScaleInE1ELSQ_1EEEEEENS4_6LayoutINS5_IJNSA_ILi2EEESB_SB_EEENS5_IJSB_NSA_ILi0EEESW_EEEEENS5_IJNS4_10UnderscoreESZ_SZ_EEEEENS4_13SM90_TMA_LOADENS4_14ComposedLayoutINS4_7SwizzleILi2ELi4ELi3EEENS4_18smem_ptr_flag_bitsILi8EEENST_INS5_IJNSA_ILi8EEESH_EEENS5_IJSH_SB_EEEEEEEvNS4_8identityES12_S1C_vS1D_EENS_8epilogue10collective6detail29Sm90TmaWarpSpecializedAdapterINS1G_15DefaultEpilogueISJ_SK_SK_NS1F_6thread17LinearCombinationISJ_Li1EffLNS1K_9ScaleType4KindE0ELNS_15FloatRoundStyleE2ESJ_EENS1_15EpilogueDefaultEEEEEvvEEEEvNT_6ParamsE,"",@"SHT_CUDA_INFO"
	.sectionflags	@""
	.align	4


	//----- nvinfo : EIATTR_CUDA_API_VERSION
	.align		4
        /*0000*/ 	.byte	0x04, 0x37
        /*0002*/ 	.short	(.L_18 - .L_17)
.L_17:
        /*0004*/ 	.word	0x00000082


	//----- nvinfo : EIATTR_KPARAM_INFO
	.align		4
.L_18:
        /*0008*/ 	.byte	0x04, 0x17
        /*000a*/ 	.short	(.L_20 - .L_19)
.L_19:
        /*000c*/ 	.word	0x00000000
        /*0010*/ 	.short	0x0000
        /*0012*/ 	.short	0x0070
        /*0014*/ 	.byte	0x00, 0xf0, 0x01, 0x10


	//----- nvinfo : EIATTR_SPARSE_MMA_MASK
	.align		4
.L_20:
        /*0018*/ 	.byte	0x03, 0x50
        /*001a*/ 	.short	0x0000


	//----- nvinfo : EIATTR_MAXREG_COUNT
	.align		4
        /*001c*/ 	.byte	0x03, 0x1b
        /*001e*/ 	.short	0x00a8


	//----- nvinfo : EIATTR_NUM_BARRIERS
	.align		4
        /*0020*/ 	.byte	0x02, 0x4c
        /*0022*/ 	.byte	0x01
	.zero		1


	//----- nvinfo : EIATTR_MERCURY_ISA_VERSION
	.align		4
        /*0024*/ 	.byte	0x03, 0x5f
        /*0026*/ 	.short	0x0101


	//----- nvinfo : EIATTR_INT_WARP_WIDE_INSTR_OFFSETS
	.align		4
        /*0028*/ 	.byte	0x04, 0x31
        /*002a*/ 	.short	(.L_22 - .L_21)


	//   ....[0]....
.L_21:
        /*002c*/ 	.word	0x00000510


	//   ....[1]....
        /*0030*/ 	.word	0x00000520


	//   ....[2]....
        /*0034*/ 	.word	0x00000620


	//----- nvinfo : EIATTR_COOP_GROUP_MASK_REGIDS
	.align		4
.L_22:
        /*0038*/ 	.byte	0x04, 0x29
        /*003a*/ 	.short	(.L_24 - .L_23)


	//   ....[0]....
.L_23:
        /*003c*/ 	.word	0xffffffff


	//   ....[1]....
        /*0040*/ 	.word	0xffffffff


	//   ....[2]....
        /*0044*/ 	.word	0xffffffff


	//   ....[3]....
        /*0048*/ 	.word	0xffffffff


	//   ....[4]....
        /*004c*/ 	.word	0xffffffff


	//----- nvinfo : EIATTR_COOP_GROUP_INSTR_OFFSETS
	.align		4
.L_24:
        /*0050*/ 	.byte	0x04, 0x28
        /*0052*/ 	.short	(.L_26 - .L_25)


	//   ....[0]....
.L_25:
        /*0054*/ 	.word	0x00000060


	//   ....[1]....
        /*0058*/ 	.word	0x00000070


	//   ....[2]....
        /*005c*/ 	.word	0x00000130


	//   ....[3]....
        /*0060*/ 	.word	0x00000410


	//   ....[4]....
        /*0064*/ 	.word	0x00001140


	//----- nvinfo : EIATTR_REG_RECONFIG
	.align		4
.L_26:
        /*0068*/ 	.byte	0x01, 0x54
	.zero		2


	//----- nvinfo : EIATTR_MBARRIER_INSTR_OFFSETS
	.align		4
        /*006c*/ 	.byte	0x04, 0x39
        /*006e*/ 	.short	(.L_28 - .L_27)


	//   ....[0]....
.L_27:
        /*0070*/ 	.word	0x00000250
        /*0074*/ 	.word	0x000000ff
        /*0078*/ 	.word	0x00000000
        /*007c*/ 	.short	0x0100
        /*007e*/ 	.byte	0x08
	.zero		1


	//   ....[1]....
        /*0080*/ 	.word	0x00000260
        /*0084*/ 	.word	0x000000ff
        /*0088*/ 	.word	0x00000068
        /*008c*/ 	.short	0x0100
        /*008e*/ 	.byte	0x08
	.zero		1


	//   ....[2]....
        /*0090*/ 	.word	0x00000270
        /*0094*/ 	.word	0x000000ff
        /*0098*/ 	.word	0x00000008
        /*009c*/ 	.short	0x0100
        /*009e*/ 	.byte	0x08
	.zero		1


	//   ....[3]....
        /*00a0*/ 	.word	0x00000280
        /*00a4*/ 	.word	0x000000ff
        /*00a8*/ 	.word	0x00000070
        /*00ac*/ 	.short	0x0100
        /*00ae*/ 	.byte	0x08
	.zero		1


	//   ....[4]....
        /*00b0*/ 	.word	0x00000290
        /*00b4*/ 	.word	0x000000ff
        /*00b8*/ 	.word	0x00000010
        /*00bc*/ 	.short	0x0100
        /*00be*/ 	.byte	0x08
	.zero		1


	//   ....[5]....
        /*00c0*/ 	.word	0x000002a0
        /*00c4*/ 	.word	0x000000ff
        /*00c8*/ 	.word	0x00000078
        /*00cc*/ 	.short	0x0100
        /*00ce*/ 	.byte	0x08
	.zero		1


	//   ....[6]....
        /*00d0*/ 	.word	0x000002b0
        /*00d4*/ 	.word	0x000000ff
        /*00d8*/ 	.word	0x00000018
        /*00dc*/ 	.short	0x0100
        /*00de*/ 	.byte	0x08
	.zero		1


	//   ....[7]....
        /*00e0*/ 	.word	0x000002c0
        /*00e4*/ 	.word	0x000000ff
        /*00e8*/ 	.word	0x00000080
        /*00ec*/ 	.short	0x0100
        /*00ee*/ 	.byte	0x08
	.zero		1


	//   ....[8]....
        /*00f0*/ 	.word	0x000002d0
        /*00f4*/ 	.word	0x000000ff
        /*00f8*/ 	.word	0x00000020
        /*00fc*/ 	.short	0x0100
        /*00fe*/ 	.byte	0x08
	.zero		1


	//   ....[9]....
        /*0100*/ 	.word	0x000002e0
        /*0104*/ 	.word	0x000000ff
        /*0108*/ 	.word	0x00000088
        /*010c*/ 	.short	0x0100
        /*010e*/ 	.byte	0x08
	.zero		1


	//   ....[10]....
        /*0110*/ 	.word	0x000002f0
        /*0114*/ 	.word	0x000000ff
        /*0118*/ 	.word	0x00000028
        /*011c*/ 	.short	0x0100
        /*011e*/ 	.byte	0x08
	.zero		1


	//   ....[11]....
        /*0120*/ 	.word	0x00000300
        /*0124*/ 	.word	0x000000ff
        /*0128*/ 	.word	0x00000090
        /*012c*/ 	.short	0x0100
        /*012e*/ 	.byte	0x08
	.zero		1


	//   ....[12]....
        /*0130*/ 	.word	0x00000310
        /*0134*/ 	.word	0x000000ff
        /*0138*/ 	.word	0x00000030
        /*013c*/ 	.short	0x0100
        /*013e*/ 	.byte	0x08
	.zero		1


	//   ....[13]....
        /*0140*/ 	.word	0x00000320
        /*0144*/ 	.word	0x000000ff
        /*0148*/ 	.word	0x00000098
        /*014c*/ 	.short	0x0100
        /*014e*/ 	.byte	0x08
	.zero		1


	//   ....[14]....
        /*0150*/ 	.word	0x00000330
        /*0154*/ 	.word	0x000000ff
        /*0158*/ 	.word	0x00000038
        /*015c*/ 	.short	0x0100
        /*015e*/ 	.byte	0x08
	.zero		1


	//   ....[15]....
        /*0160*/ 	.word	0x00000340
        /*0164*/ 	.word	0x000000ff
        /*0168*/ 	.word	0x000000a0
        /*016c*/ 	.short	0x0100
        /*016e*/ 	.byte	0x08
	.zero		1


	//   ....[16]....
        /*0170*/ 	.word	0x00000350
        /*0174*/ 	.word	0x000000ff
        /*0178*/ 	.word	0x00000040
        /*017c*/ 	.short	0x0100
        /*017e*/ 	.byte	0x08
	.zero		1


	//   ....[17]....
        /*0180*/ 	.word	0x00000360
        /*0184*/ 	.word	0x000000ff
        /*0188*/ 	.word	0x000000a8
        /*018c*/ 	.short	0x0100
        /*018e*/ 	.byte	0x08
	.zero		1


	//   ....[18]....
        /*0190*/ 	.word	0x00000370
        /*0194*/ 	.word	0x000000ff
        /*0198*/ 	.word	0x00000048
        /*019c*/ 	.short	0x0100
        /*019e*/ 	.byte	0x08
	.zero		1


	//   ....[19]....
        /*01a0*/ 	.word	0x00000380
        /*01a4*/ 	.word	0x000000ff
        /*01a8*/ 	.word	0x000000b0
        /*01ac*/ 	.short	0x0100
        /*01ae*/ 	.byte	0x08
	.zero		1


	//   ....[20]....
        /*01b0*/ 	.word	0x00000390
        /*01b4*/ 	.word	0x000000ff
        /*01b8*/ 	.word	0x00000050
        /*01bc*/ 	.short	0x0100
        /*01be*/ 	.byte	0x08
	.zero		1


	//   ....[21]....
        /*01c0*/ 	.word	0x000003a0
        /*01c4*/ 	.word	0x000000ff
        /*01c8*/ 	.word	0x000000b8
        /*01cc*/ 	.short	0x0100
        /*01ce*/ 	.byte	0x08
	.zero		1


	//   ....[22]....
        /*01d0*/ 	.word	0x000003b0
        /*01d4*/ 	.word	0x000000ff
        /*01d8*/ 	.word	0x00000058
        /*01dc*/ 	.short	0x0100
        /*01de*/ 	.byte	0x08
	.zero		1


	//   ....[23]....
        /*01e0*/ 	.word	0x000003c0
        /*01e4*/ 	.word	0x000000ff
        /*01e8*/ 	.word	0x000000c0
        /*01ec*/ 	.short	0x0100
        /*01ee*/ 	.byte	0x08
	.zero		1


	//   ....[24]....
        /*01f0*/ 	.word	0x000003d0
        /*01f4*/ 	.word	0x000000ff
        /*01f8*/ 	.word	0x00000060
        /*01fc*/ 	.short	0x0100
        /*01fe*/ 	.byte	0x08
	.zero		1


	//   ....[25]....
        /*0200*/ 	.word	0x000003e0
        /*0204*/ 	.word	0x000000ff
        /*0208*/ 	.word	0x000000c8
        /*020c*/ 	.short	0x0100
        /*020e*/ 	.byte	0x08
	.zero		1


	//   ....[26]....
        /*0210*/ 	.word	0x00000690
        /*0214*/ 	.word	0x000000ff
        /*0218*/ 	.word	0x000000e0
        /*021c*/ 	.short	0x0100
        /*021e*/ 	.byte	0x06
	.zero		1


	//   ....[27]....
        /*0220*/ 	.word	0x00000700
        /*0224*/ 	.word	0x000000ff
        /*0228*/ 	.word	0x000000e8
        /*022c*/ 	.short	0x0100
        /*022e*/ 	.byte	0x06
	.zero		1


	//   ....[28]....
        /*0230*/ 	.word	0x00001380
        /*0234*/ 	.word	0x000000ff
        /*0238*/ 	.word	0x00000000
        /*023c*/ 	.short	0x010a
        /*023e*/ 	.byte	0x06
	.zero		1


	//   ....[29]....
        /*0240*/ 	.word	0x000013c0
        /*0244*/ 	.word	0x000000ff
        /*0248*/ 	.word	0x00000000
        /*024c*/ 	.short	0x010a
        /*024e*/ 	.byte	0x06
	.zero		1


	//   ....[30]....
        /*0250*/ 	.word	0x00001920
        /*0254*/ 	.word	0x000000ff
        /*0258*/ 	.word	0x00000000
        /*025c*/ 	.short	0x010a
        /*025e*/ 	.byte	0x0c
	.zero		1


	//   ....[31]....
        /*0260*/ 	.word	0x00001960
        /*0264*/ 	.word	0x000000ff
        /*0268*/ 	.word	0x00000000
        /*026c*/ 	.short	0x010a
        /*026e*/ 	.byte	0x0c
	.zero		1


	//   ....[32]....
        /*0270*/ 	.word	0x00001d30
        /*0274*/ 	.word	0x000000ff
        /*0278*/ 	.word	0x00000000
        /*027c*/ 	.short	0x0101
        /*027e*/ 	.byte	0x08
	.zero		1


	//   ....[33]....
        /*0280*/ 	.word	0x00002080
        /*0284*/ 	.word	0x000000ff
        /*0288*/ 	.word	0x00000000
        /*028c*/ 	.short	0x0101
        /*028e*/ 	.byte	0x08
	.zero		1


	//   ....[34]....
        /*0290*/ 	.word	0x000048d0
        /*0294*/ 	.word	0x0000000e
        /*0298*/ 	.word	0x00000068
        /*029c*/ 	.short	0x010a
        /*029e*/ 	.byte	0x3f
	.zero		1


	//   ....[35]....
        /*02a0*/ 	.word	0x00004c60
        /*02a4*/ 	.word	0x00000005
        /*02a8*/ 	.word	0x000000e8
        /*02ac*/ 	.short	0x0101
        /*02ae*/ 	.byte	0x3f
	.zero		1


	//   ....[36]....
        /*02b0*/ 	.word	0x00005390
        /*02b4*/ 	.word	0x00000005
        /*02b8*/ 	.word	0x00000000
        /*02bc*/ 	.short	0x010a
        /*02be*/ 	.byte	0x3f
	.zero		1


	//   ....[37]....
        /*02c0*/ 	.word	0x00005410
        /*02c4*/ 	.word	0x00000007
        /*02c8*/ 	.word	0x00000000
        /*02cc*/ 	.short	0x010a
        /*02ce*/ 	.byte	0x3f
	.zero		1


	//   ....[38]....
        /*02d0*/ 	.word	0x000054a0
        /*02d4*/ 	.word	0x00000006
        /*02d8*/ 	.word	0x00000000
        /*02dc*/ 	.short	0x010a
        /*02de*/ 	.byte	0x3f
	.zero		1


	//   ....[39]....
        /*02e0*/ 	.word	0x00005530
        /*02e4*/ 	.word	0x00000009
        /*02e8*/ 	.word	0x00000000
        /*02ec*/ 	.short	0x010a
        /*02ee*/ 	.byte	0x3f
	.zero		1


	//   ....[40]....
        /*02f0*/ 	.word	0x000055c0
        /*02f4*/ 	.word	0x00000006
        /*02f8*/ 	.word	0x00000000
        /*02fc*/ 	.short	0x010a
        /*02fe*/ 	.byte	0x3f
	.zero		1


	//   ....[41]....
        /*0300*/ 	.word	0x00005650
        /*0304*/ 	.word	0x00000009
        /*0308*/ 	.word	0x00000000
        /*030c*/ 	.short	0x010a
        /*030e*/ 	.byte	0x3f
	.zero		1


	//   ....[42]....
        /*0310*/ 	.word	0x000056e0
        /*0314*/ 	.word	0x00000006
        /*0318*/ 	.word	0x00000000
        /*031c*/ 	.short	0x010a
        /*031e*/ 	.byte	0x3f
	.zero		1


	//   ....[43]....
        /*0320*/ 	.word	0x00005770
        /*0324*/ 	.word	0x00000009
        /*0328*/ 	.word	0x00000000
        /*032c*/ 	.short	0x010a
        /*032e*/ 	.byte	0x3f
	.zero		1


	//   ....[44]....
        /*0330*/ 	.word	0x00005800
        /*0334*/ 	.word	0x00000006
        /*0338*/ 	.word	0x00000000
        /*033c*/ 	.short	0x010a
        /*033e*/ 	.byte	0x3f
	.zero		1


	//   ....[45]....
        /*0340*/ 	.word	0x00005890
        /*0344*/ 	.word	0x00000009
        /*0348*/ 	.word	0x00000000
        /*034c*/ 	.short	0x010a
        /*034e*/ 	.byte	0x3f
	.zero		1


	//   ....[46]....
        /*0350*/ 	.word	0x00005920
        /*0354*/ 	.word	0x00000008
        /*0358*/ 	.word	0x00000000
        /*035c*/ 	.short	0x010a
        /*035e*/ 	.byte	0x3f
	.zero		1


	//   ....[47]....
        /*0360*/ 	.word	0x000059b0
        /*0364*/ 	.word	0x0000000b
        /*0368*/ 	.word	0x00000000
        /*036c*/ 	.short	0x010a
        /*036e*/ 	.byte	0x3f
	.zero		1


	//   ....[48]....
        /*0370*/ 	.word	0x00005a40
        /*0374*/ 	.word	0x00000003
        /*0378*/ 	.word	0x00000000
        /*037c*/ 	.short	0x010a
        /*037e*/ 	.byte	0x3f
	.zero		1


	//   ....[49]....
        /*0380*/ 	.word	0x00005ab0
        /*0384*/ 	.word	0x00000003
        /*0388*/ 	.word	0x00000000
        /*038c*/ 	.short	0x010a
        /*038e*/ 	.byte	0x3f
	.zero		1


	//   ....[50]....
        /*0390*/ 	.word	0x00005b10
        /*0394*/ 	.word	0x00000004
        /*0398*/ 	.word	0x00000000
        /*039c*/ 	.short	0x010a
        /*039e*/ 	.byte	0x3f
	.zero		1


	//   ....[51]....
        /*03a0*/ 	.word	0x00005be0
        /*03a4*/ 	.word	0x0000000e
        /*03a8*/ 	.word	0x00000068
        /*03ac*/ 	.short	0x010a
        /*03ae*/ 	.byte	0x3f
	.zero		1


	//   ....[52]....
        /*03b0*/ 	.word	0x00005cc0
        /*03b4*/ 	.word	0x00000005
        /*03b8*/ 	.word	0x00000000
        /*03bc*/ 	.short	0x010a
        /*03be*/ 	.byte	0x3f
	.zero		1


	//   ....[53]....
        /*03c0*/ 	.word	0x00005d10
        /*03c4*/ 	.word	0x00000007
        /*03c8*/ 	.word	0x00000000
        /*03cc*/ 	.short	0x010a
        /*03ce*/ 	.byte	0x3f
	.zero		1


	//   ....[54]....
        /*03d0*/ 	.word	0x00005d60
        /*03d4*/ 	.word	0x00000006
        /*03d8*/ 	.word	0x00000000
        /*03dc*/ 	.short	0x010a
        /*03de*/ 	.byte	0x3f
	.zero		1


	//   ....[55]....
        /*03e0*/ 	.word	0x00005db0
        /*03e4*/ 	.word	0x00000009
        /*03e8*/ 	.word	0x00000000
        /*03ec*/ 	.short	0x010a
        /*03ee*/ 	.byte	0x3f
	.zero		1


	//   ....[56]....
        /*03f0*/ 	.word	0x00005e00
        /*03f4*/ 	.word	0x00000006
        /*03f8*/ 	.word	0x00000000
        /*03fc*/ 	.short	0x010a
        /*03fe*/ 	.byte	0x3f
	.zero		1


	//   ....[57]....
        /*0400*/ 	.word	0x00005e50
        /*0404*/ 	.word	0x00000009
        /*0408*/ 	.word	0x00000000
        /*040c*/ 	.short	0x010a
        /*040e*/ 	.byte	0x3f
	.zero		1


	//   ....[58]....
        /*0410*/ 	.word	0x00005ea0
        /*0414*/ 	.word	0x00000006
        /*0418*/ 	.word	0x00000000
        /*041c*/ 	.short	0x010a
        /*041e*/ 	.byte	0x3f
	.zero		1


	//   ....[59]....
        /*0420*/ 	.word	0x00005ef0
        /*0424*/ 	.word	0x00000009
        /*0428*/ 	.word	0x00000000
        /*042c*/ 	.short	0x010a
        /*042e*/ 	.byte	0x3f
	.zero		1


	//   ....[60]....
        /*0430*/ 	.word	0x00005f40
        /*0434*/ 	.word	0x00000006
        /*0438*/ 	.word	0x00000000
        /*043c*/ 	.short	0x010a
        /*043e*/ 	.byte	0x3f
	.zero		1


	//   ....[61]....
        /*0440*/ 	.word	0x00005f90
        /*0444*/ 	.word	0x00000009
        /*0448*/ 	.word	0x00000000
        /*044c*/ 	.short	0x010a
        /*044e*/ 	.byte	0x3f
	.zero		1


	//   ....[62]....
        /*0450*/ 	.word	0x00005fe0
        /*0454*/ 	.word	0x00000008
        /*0458*/ 	.word	0x00000000
        /*045c*/ 	.short	0x010a
        /*045e*/ 	.byte	0x3f
	.zero		1


	//   ....[63]....
        /*0460*/ 	.word	0x00006030
        /*0464*/ 	.word	0x0000000b
        /*0468*/ 	.word	0x00000000
        /*046c*/ 	.short	0x010a
        /*046e*/ 	.byte	0x3f
	.zero		1


	//----- nvinfo : EIATTR_NUM_MBARRIERS
	.align		4
.L_28:
        /*0470*/ 	.byte	0x03, 0x38
        /*0472*/ 	.short	0x001c


	//----- nvinfo : EIATTR_EXIT_INSTR_OFFSETS
	.align		4
        /*0474*/ 	.byte	0x04, 0x1c
        /*0476*/ 	.short	(.L_30 - .L_29)


	//   ....[0]....
.L_29:
        /*0478*/ 	.word	0x00000750


	//   ....[1]....
        /*047c*/ 	.word	0x00001010


	//   ....[2]....
        /*0480*/ 	.word	0x00003f30


	//   ....[3]....
        /*0484*/ 	.word	0x00004570


	//   ....[4]....
        /*0488*/ 	.word	0x00005a90


	//----- nvinfo : EIATTR_MAX_THREADS
	.align		4
.L_30:
        /*048c*/ 	.byte	0x04, 0x05
        /*048e*/ 	.short	(.L_32 - .L_31)
.L_31:
        /*0490*/ 	.word	0x00000180
        /*0494*/ 	.word	0x00000001
        /*0498*/ 	.word	0x00000001


	//----- nvinfo : EIATTR_CRS_STACK_SIZE
	.align		4
.L_32:
        /*049c*/ 	.byte	0x04, 0x1e
        /*049e*/ 	.short	(.L_34 - .L_33)
.L_33:
        /*04a0*/ 	.word	0x00000000


	//----- nvinfo : EIATTR_CBANK_PARAM_SIZE
	.align		4
.L_34:
        /*04a4*/ 	.byte	0x03, 0x19
        /*04a6*/ 	.short	0x0470


	//----- nvinfo : EIATTR_PARAM_CBANK
	.align		4
        /*04a8*/ 	.byte	0x04, 0x0a
        /*04aa*/ 	.short	(.L_36 - .L_35)
	.align		4
.L_35:
        /*04ac*/ 	.word	index@(.nv.constant0._ZN7cutlass13device_kernelINS_4gemm6kernel13GemmUniversalIN4cute5tupleIJiiiiEEENS1_10collective13CollectiveMmaINS1_37MainloopSm90TmaGmmaWarpSpecializedFP8ILi13ENS5_IJNS4_1CILi1EEESB_SB_EEENS1_35KernelTmaWarpSpecializedCooperativeEEENS5_IJNSA_ILi256EEENSA_ILi16EEENSA_ILi64EEEEEENS_12float_e4m3_tENS5_IJlSB_lEEESJ_SK_NS4_8TiledMMAINS4_8MMA_AtomIJNS4_4SM904GMMA30MMA_64x16x32_F32E4M3E4M3_SS_TNILNSO_7ScaleInE1ELSQ_1EEEEEENS4_6LayoutINS5_IJNSA_ILi2EEESB_SB_EEENS5_IJSB_NSA_ILi0EEESW_EEEEENS5_IJNS4_10UnderscoreESZ_SZ_EEEEENS4_13SM90_TMA_LOADENS4_14ComposedLayoutINS4_7SwizzleILi2ELi4ELi3EEENS4_18smem_ptr_flag_bitsILi8EEENST_INS5_IJNSA_ILi8EEESH_EEENS5_IJSH_SB_EEEEEEEvNS4_8identityES12_S1C_vS1D_EENS_8epilogue10collective6detail29Sm90TmaWarpSpecializedAdapterINS1G_15DefaultEpilogueISJ_SK_SK_NS1F_6thread17LinearCombinationISJ_Li1EffLNS1K_9ScaleType4KindE0ELNS_15FloatRoundStyleE2ESJ_EENS1_15EpilogueDefaultEEEEEvvEEEEvNT_6ParamsE)
        /*04b0*/ 	.short	0x0210
        /*04b2*/ 	.short	0x0470


	//----- nvinfo : EIATTR_SW_WAR
	.align		4
.L_36:
        /*04b4*/ 	.byte	0x04, 0x36
        /*04b6*/ 	.short	(.L_38 - .L_37)
.L_37:
        /*04b8*/ 	.word	0x00000008
.L_38:


//--------------------- .nv.callgraph             --------------------------
	.section	.nv.callgraph,"",@"SHT_CUDA_CALLGRAPH"
	.align	4
	.sectionentsize	8
	.align		4
        /*0000*/ 	.word	0x00000000
	.align		4
        /*0004*/ 	.word	0xffffffff
	.align		4
        /*0008*/ 	.word	0x00000000
	.align		4
        /*000c*/ 	.word	0xfffffffe
	.align		4
        /*0010*/ 	.word	0x00000000
	.align		4
        /*0014*/ 	.word	0xfffffffd
	.align		4
        /*0018*/ 	.word	0x00000000
	.align		4
        /*001c*/ 	.word	0xfffffffc


//--------------------- .nv.constant4             --------------------------
	.section	.nv.constant4,"a",@progbits
	.align	8
	.align		8
.nv.constant4:
        /*0000*/ 	.dword	_ZN40_INTERNAL_0ec1ec7c_4_k_cu_6a804e02_141204cuda3std3__45__cpo5beginE
	.align		8
        /*0008*/ 	.dword	_ZN40_INTERNAL_0ec1ec7c_4_k_cu_6a804e02_141204cuda3std3__45__cpo3endE
	.align		8
        /*0010*/ 	.dword	_ZN40_INTERNAL_0ec1ec7c_4_k_cu_6a804e02_141204cuda3std3__45__cpo6cbeginE
	.align		8
        /*0018*/ 	.dword	_ZN40_INTERNAL_0ec1ec7c_4_k_cu_6a804e02_141204cuda3std3__45__cpo4cendE
	.align		8
        /*0020*/ 	.dword	_ZN40_INTERNAL_0ec1ec7c_4_k_cu_6a804e02_141204cuda3std3__442_GLOBAL__N__0ec1ec7c_4_k_cu_6a804e02_141206ignoreE
	.align		8
        /*0028*/ 	.dword	_ZN40_INTERNAL_0ec1ec7c_4_k_cu_6a804e02_141204cuda3std3__419piecewise_constructE
	.align		8
        /*0030*/ 	.dword	_ZN40_INTERNAL_0ec1ec7c_4_k_cu_6a804e02_141204cuda3std3__48in_placeE
	.align		8
        /*0038*/ 	.dword	_ZN40_INTERNAL_0ec1ec7c_4_k_cu_6a804e02_141204cuda3std6ranges3__45__cpo4swapE
	.align		8
        /*0040*/ 	.dword	_ZN40_INTERNAL_0ec1ec7c_4_k_cu_6a804e02_141204cuda3std6ranges3__45__cpo9iter_moveE
	.align		8
        /*0048*/ 	.dword	_ZN40_INTERNAL_0ec1ec7c_4_k_cu_6a804e02_141204cute7productE
	.align		8
        /*0050*/ 	.dword	_ZN40_INTERNAL_0ec1ec7c_4_k_cu_6a804e02_141204cute1_E


//--------------------- .text._ZN7cutlass13device_kernelINS_4gemm6kernel13GemmUniversalIN4cute5tupleIJiiiiEEENS1_10collective13CollectiveMmaINS1_37MainloopSm90TmaGmmaWarpSpecializedFP8ILi13ENS5_IJNS4_1CILi1EEESB_SB_EEENS1_35KernelTmaWarpSpecializedCooperativeEEENS5_IJNSA_ILi256EEENSA_ILi16EEENSA_ILi64EEEEEENS_12float_e4m3_tENS5_IJlSB_lEEESJ_SK_NS4_8TiledMMAINS4_8MMA_AtomIJNS4_4SM904GMMA30MMA_64x16x32_F32E4M3E4M3_SS_TNILNSO_7ScaleInE1ELSQ_1EEEEEENS4_6LayoutINS5_IJNSA_ILi2EEESB_SB_EEENS5_IJSB_NSA_ILi0EEESW_EEEEENS5_IJNS4_10UnderscoreESZ_SZ_EEEEENS4_13SM90_TMA_LOADENS4_14ComposedLayoutINS4_7SwizzleILi2ELi4ELi3EEENS4_18smem_ptr_flag_bitsILi8EEENST_INS5_IJNSA_ILi8EEESH_EEENS5_IJSH_SB_EEEEEEEvNS4_8identityES12_S1C_vS1D_EENS_8epilogue10collective6detail29Sm90TmaWarpSpecializedAdapterINS1G_15DefaultEpilogueISJ_SK_SK_NS1F_6thread17LinearCombinationISJ_Li1EffLNS1K_9ScaleType4KindE0ELNS_15FloatRoundStyleE2ESJ_EENS1_15EpilogueDefaultEEEEEvvEEEEvNT_6ParamsE --------------------------
	.section	.text._ZN7cutlass13device_kernelINS_4gemm6kernel13GemmUniversalIN4cute5tupleIJiiiiEEENS1_10collective13CollectiveMmaINS1_37MainloopSm90TmaGmmaWarpSpecializedFP8ILi13ENS5_IJNS4_1CILi1EEESB_SB_EEENS1_35KernelTmaWarpSpecializedCooperativeEEENS5_IJNSA_ILi256EEENSA_ILi16EEENSA_ILi64EEEEEENS_12float_e4m3_tENS5_IJlSB_lEEESJ_SK_NS4_8TiledMMAINS4_8MMA_AtomIJNS4_4SM904GMMA30MMA_64x16x32_F32E4M3E4M3_SS_TNILNSO_7ScaleInE1ELSQ_1EEEEEENS4_6LayoutINS5_IJNSA_ILi2EEESB_SB_EEENS5_IJSB_NSA_ILi0EEESW_EEEEENS5_IJNS4_10UnderscoreESZ_SZ_EEEEENS4_13SM90_TMA_LOADENS4_14ComposedLayoutINS4_7SwizzleILi2ELi4ELi3EEENS4_18smem_ptr_flag_bitsILi8EEENST_INS5_IJNSA_ILi8EEESH_EEENS5_IJSH_SB_EEEEEEEvNS4_8identityES12_S1C_vS1D_EENS_8epilogue10collective6detail29Sm90TmaWarpSpecializedAdapterINS1G_15DefaultEpilogueISJ_SK_SK_NS1F_6thread17LinearCombinationISJ_Li1EffLNS1K_9ScaleType4KindE0ELNS_15FloatRoundStyleE2ESJ_EENS1_15EpilogueDefaultEEEEEvvEEEEvNT_6ParamsE,"ax",@progbits
	.align	128
.text._ZN7cutlass13device_kernelINS_4gemm6kernel13GemmUniversalIN4cute5tupleIJiiiiEEENS1_10collective13CollectiveMmaINS1_37MainloopSm90TmaGmmaWarpSpecializedFP8ILi13ENS5_IJNS4_1CILi1EEESB_SB_EEENS1_35KernelTmaWarpSpecializedCooperativeEEENS5_IJNSA_ILi256EEENSA_ILi16EEENSA_ILi64EEEEEENS_12float_e4m3_tENS5_IJlSB_lEEESJ_SK_NS4_8TiledMMAINS4_8MMA_AtomIJNS4_4SM904GMMA30MMA_64x16x32_F32E4M3E4M3_SS_TNILNSO_7ScaleInE1ELSQ_1EEEEEENS4_6LayoutINS5_IJNSA_ILi2EEESB_SB_EEENS5_IJSB_NSA_ILi0EEESW_EEEEENS5_IJNS4_10UnderscoreESZ_SZ_EEEEENS4_13SM90_TMA_LOADENS4_14ComposedLayoutINS4_7SwizzleILi2ELi4ELi3EEENS4_18smem_ptr_flag_bitsILi8EEENST_INS5_IJNSA_ILi8EEESH_EEENS5_IJSH_SB_EEEEEEEvNS4_8identityES12_S1C_vS1D_EENS_8epilogue10collective6detail29Sm90TmaWarpSpecializedAdapterINS1G_15DefaultEpilogueISJ_SK_SK_NS1F_6thread17LinearCombinationISJ_Li1EffLNS1K_9ScaleType4KindE0ELNS_15FloatRoundStyleE2ESJ_EENS1_15EpilogueDefaultEEEEEvvEEEEvNT_6ParamsE:
        .type           _ZN7cutlass13device_kernelINS_4gemm6kernel13GemmUniversalIN4cute5tupleIJiiiiEEENS1_10collective13CollectiveMmaINS1_37MainloopSm90TmaGmmaWarpSpecializedFP8ILi13ENS5_IJNS4_1CILi1EEESB_SB_EEENS1_35KernelTmaWarpSpecializedCooperativeEEENS5_IJNSA_ILi256EEENSA_ILi16EEENSA_ILi64EEEEEENS_12float_e4m3_tENS5_IJlSB_lEEESJ_SK_NS4_8TiledMMAINS4_8MMA_AtomIJNS4_4SM904GMMA30MMA_64x16x32_F32E4M3E4M3_SS_TNILNSO_7ScaleInE1ELSQ_1EEEEEENS4_6LayoutINS5_IJNSA_ILi2EEESB_SB_EEENS5_IJSB_NSA_ILi0EEESW_EEEEENS5_IJNS4_10UnderscoreESZ_SZ_EEEEENS4_13SM90_TMA_LOADENS4_14ComposedLayoutINS4_7SwizzleILi2ELi4ELi3EEENS4_18smem_ptr_flag_bitsILi8EEENST_INS5_IJNSA_ILi8EEESH_EEENS5_IJSH_SB_EEEEEEEvNS4_8identityES12_S1C_vS1D_EENS_8epilogue10collective6detail29Sm90TmaWarpSpecializedAdapterINS1G_15DefaultEpilogueISJ_SK_SK_NS1F_6thread17LinearCombinationISJ_Li1EffLNS1K_9ScaleType4KindE0ELNS_15FloatRoundStyleE2ESJ_EENS1_15EpilogueDefaultEEEEEvvEEEEvNT_6ParamsE,@function
        .size           _ZN7cutlass13device_kernelINS_4gemm6kernel13GemmUniversalIN4cute5tupleIJiiiiEEENS1_10collective13CollectiveMmaINS1_37MainloopSm90TmaGmmaWarpSpecializedFP8ILi13ENS5_IJNS4_1CILi1EEESB_SB_EEENS1_35KernelTmaWarpSpecializedCooperativeEEENS5_IJNSA_ILi256EEENSA_ILi16EEENSA_ILi64EEEEEENS_12float_e4m3_tENS5_IJlSB_lEEESJ_SK_NS4_8TiledMMAINS4_8MMA_AtomIJNS4_4SM904GMMA30MMA_64x16x32_F32E4M3E4M3_SS_TNILNSO_7ScaleInE1ELSQ_1EEEEEENS4_6LayoutINS5_IJNSA_ILi2EEESB_SB_EEENS5_IJSB_NSA_ILi0EEESW_EEEEENS5_IJNS4_10UnderscoreESZ_SZ_EEEEENS4_13SM90_TMA_LOADENS4_14ComposedLayoutINS4_7SwizzleILi2ELi4ELi3EEENS4_18smem_ptr_flag_bitsILi8EEENST_INS5_IJNSA_ILi8EEESH_EEENS5_IJSH_SB_EEEEEEEvNS4_8identityES12_S1C_vS1D_EENS_8epilogue10collective6detail29Sm90TmaWarpSpecializedAdapterINS1G_15DefaultEpilogueISJ_SK_SK_NS1F_6thread17LinearCombinationISJ_Li1EffLNS1K_9ScaleType4KindE0ELNS_15FloatRoundStyleE2ESJ_EENS1_15EpilogueDefaultEEEEEvvEEEEvNT_6ParamsE,(.L_x_124 - _ZN7cutlass13device_kernelINS_4gemm6kernel13GemmUniversalIN4cute5tupleIJiiiiEEENS1_10collective13CollectiveMmaINS1_37MainloopSm90TmaGmmaWarpSpecializedFP8ILi13ENS5_IJNS4_1CILi1EEESB_SB_EEENS1_35KernelTmaWarpSpecializedCooperativeEEENS5_IJNSA_ILi256EEENSA_ILi16EEENSA_ILi64EEEEEENS_12float_e4m3_tENS5_IJlSB_lEEESJ_SK_NS4_8TiledMMAINS4_8MMA_AtomIJNS4_4SM904GMMA30MMA_64x16x32_F32E4M3E4M3_SS_TNILNSO_7ScaleInE1ELSQ_1EEEEEENS4_6LayoutINS5_IJNSA_ILi2EEESB_SB_EEENS5_IJSB_NSA_ILi0EEESW_EEEEENS5_IJNS4_10UnderscoreESZ_SZ_EEEEENS4_13SM90_TMA_LOADENS4_14ComposedLayoutINS4_7SwizzleILi2ELi4ELi3EEENS4_18smem_ptr_flag_bitsILi8EEENST_INS5_IJNSA_ILi8EEESH_EEENS5_IJSH_SB_EEEEEEEvNS4_8identityES12_S1C_vS1D_EENS_8epilogue10collective6detail29Sm90TmaWarpSpecializedAdapterINS1G_15DefaultEpilogueISJ_SK_SK_NS1F_6thread17LinearCombinationISJ_Li1EffLNS1K_9ScaleType4KindE0ELNS_15FloatRoundStyleE2ESJ_EENS1_15EpilogueDefaultEEEEEvvEEEEvNT_6ParamsE)
        .other          _ZN7cutlass13device_kernelINS_4gemm6kernel13GemmUniversalIN4cute5tupleIJiiiiEEENS1_10collective13CollectiveMmaINS1_37MainloopSm90TmaGmmaWarpSpecializedFP8ILi13ENS5_IJNS4_1CILi1EEESB_SB_EEENS1_35KernelTmaWarpSpecializedCooperativeEEENS5_IJNSA_ILi256EEENSA_ILi16EEENSA_ILi64EEEEEENS_12float_e4m3_tENS5_IJlSB_lEEESJ_SK_NS4_8TiledMMAINS4_8MMA_AtomIJNS4_4SM904GMMA30MMA_64x16x32_F32E4M3E4M3_SS_TNILNSO_7ScaleInE1ELSQ_1EEEEEENS4_6LayoutINS5_IJNSA_ILi2EEESB_SB_EEENS5_IJSB_NSA_ILi0EEESW_EEEEENS5_IJNS4_10UnderscoreESZ_SZ_EEEEENS4_13SM90_TMA_LOADENS4_14ComposedLayoutINS4_7SwizzleILi2ELi4ELi3EEENS4_18smem_ptr_flag_bitsILi8EEENST_INS5_IJNSA_ILi8EEESH_EEENS5_IJSH_SB_EEEEEEEvNS4_8identityES12_S1C_vS1D_EENS_8epilogue10collective6detail29Sm90TmaWarpSpecializedAdapterINS1G_15DefaultEpilogueISJ_SK_SK_NS1F_6thread17LinearCombinationISJ_Li1EffLNS1K_9ScaleType4KindE0ELNS_15FloatRoundStyleE2ESJ_EENS1_15EpilogueDefaultEEEEEvvEEEEvNT_6ParamsE,@"STO_CUDA_ENTRY STV_DEFAULT"
_ZN7cutlass13device_kernelINS_4gemm6kernel13GemmUniversalIN4cute5tupleIJiiiiEEENS1_10collective13CollectiveMmaINS1_37MainloopSm90TmaGmmaWarpSpecializedFP8ILi13ENS5_IJNS4_1CILi1EEESB_SB_EEENS1_35KernelTmaWarpSpecializedCooperativeEEENS5_IJNSA_ILi256EEENSA_ILi16EEENSA_ILi64EEEEEENS_12float_e4m3_tENS5_IJlSB_lEEESJ_SK_NS4_8TiledMMAINS4_8MMA_AtomIJNS4_4SM904GMMA30MMA_64x16x32_F32E4M3E4M3_SS_TNILNSO_7ScaleInE1ELSQ_1EEEEEENS4_6LayoutINS5_IJNSA_ILi2EEESB_SB_EEENS5_IJSB_NSA_ILi0EEESW_EEEEENS5_IJNS4_10UnderscoreESZ_SZ_EEEEENS4_13SM90_TMA_LOADENS4_14ComposedLayoutINS4_7SwizzleILi2ELi4ELi3EEENS4_18smem_ptr_flag_bitsILi8EEENST_INS5_IJNSA_ILi8EEESH_EEENS5_IJSH_SB_EEEEEEEvNS4_8identityES12_S1C_vS1D_EENS_8epilogue10collective6detail29Sm90TmaWarpSpecializedAdapterINS1G_15DefaultEpilogueISJ_SK_SK_NS1F_6thread17LinearCombinationISJ_Li1EffLNS1K_9ScaleType4KindE0ELNS_15FloatRoundStyleE2ESJ_EENS1_15EpilogueDefaultEEEEEvvEEEEvNT_6ParamsE:
[----:B------:R-:W-:Y:S01]  /*0000*/  LDC R1, c[0x0][0x28] ;  /* 0x00000a00ff017b82 */ /* 0x000fe20000000800 */
[----:B------:R-:W0:Y:S01]  /*0010*/  S2R R16, SR_TID.X ;  /* 0x0000000000107919 */ /* 0x000e220000002100 */
[----:B------:R-:W-:Y:S01]  /*0020*/  ELECT P0, URZ, PT ;  /* 0x00000000003f782f */ /* 0x000fe20003800000 */
[----:B------:R-:W-:Y:S01]  /*0030*/  BSSY B0, `(.L_x_0) ;  /* 0x000000f000007945 */ /* 0x000fe20003800000 */
[--C-:B0-----:R-:W-:Y:S02]  /*0040*/  SHF.R.U32.HI R0, RZ, 0x5, R16.reuse ;  /* 0x00000005ff007819 */ /* 0x101fe40000011610 */
[----:B------:R-:W-:-:S03]  /*0050*/  SHF.R.U32.HI R3, RZ, 0x7, R16 ;  /* 0x00000007ff037819 */ /* 0x000fc60000011610 */
[----:B------:R-:W0:Y:S04]  /*0060*/  SHFL.IDX PT, R2, R0, RZ, 0x1f ;  /* 0x00001fff00027589 */ /* 0x000e2800000e0000 */
[----:B------:R1:W2:Y:S01]  /*0070*/  SHFL.IDX PT, R10, R3, RZ, 0x1f ;  /* 0x00001fff030a7589 */ /* 0x0002a200000e0000 */
[----:B0-----:R-:W-:-:S13]  /*0080*/  ISETP.NE.OR P0, PT, R2, RZ, !P0 ;  /* 0x000000ff0200720c */ /* 0x001fda0004705670 */
[----:B-12---:R-:W-:Y:S05]  /*0090*/  @P0 BRA `(.L_x_1) ;  /* 0x0000000000200947 */ /* 0x006fea0003800000 */
[----:B------:R-:W-:Y:S02]  /*00a0*/  ULDC.64 UR4, c[0x0][0x198] ;  /* 0x0000660000047ab9 */ /* 0x000fe40000000a00 */
[----:B------:R-:W-:Y:S02]  /*00b0*/  UIADD3 UR6, UP0, UR4, 0xf0, URZ ;  /* 0x000000f004067890 */ /* 0x000fe4000ff1e03f */
[----:B------:R-:W-:Y:S02]  /*00c0*/  UIADD3 UR4, UP1, UR4, 0x1f0, URZ ;  /* 0x000001f004047890 */ /* 0x000fe4000ff3e03f */
[----:B------:R-:W-:Y:S02]  /*00d0*/  UIADD3.X UR7, URZ, UR5, URZ, UP0, !UPT ;  /* 0x000000053f077290 */ /* 0x000fe400087fe43f */
[----:B------:R-:W-:-:S07]  /*00e0*/  UIADD3.X UR5, URZ, UR5, URZ, UP1, !UPT ;  /* 0x000000053f057290 */ /* 0x000fce0008ffe43f */
[----:B------:R0:W-:Y:S02]  /*00f0*/  UTMACCTL.PF [UR6] ;  /* 0x00000000060079b9 */ /* 0x0001e40008040000 */
[----:B------:R0:W-:Y:S02]  /*0100*/  UTMACCTL.PF [UR4] ;  /* 0x00000000040079b9 */ /* 0x0001e40008040000 */
[----:B0-----:R-:W-:Y:S01]  /*0110*/  NOP ;  /* 0x0000000000007918 */ /* 0x001fe20000000000 */
.L_x_1:
[----:B------:R-:W-:Y:S05]  /*0120*/  BSYNC B0 ;  /* 0x0000000000007941 */ /* 0x000fea0003800000 */
.L_x_0:
[----:B------:R-:W0:Y:S02]  /*0130*/  SHFL.IDX PT, R3, R0, RZ, 0x1f ;  /* 0x00001fff00037589 */ /* 0x000e2400000e0000 */
[----:B0-----:R-:W-:-:S13]  /*0140*/  ISETP.NE.AND P0, PT, R3, RZ, PT ;  /* 0x000000ff0300720c */ /* 0x001fda0003f05270 */
[----:B------:R-:W-:Y:S05]  /*0150*/  @P0 BRA `(.L_x_2) ;  /* 0x0000000000ac0947 */ /* 0x000fea0003800000 */
[----:B------:R-:W-:Y:S01]  /*0160*/  ELECT P0, URZ, PT ;  /* 0x00000000003f782f */ /* 0x000fe20003800000 */
[----:B------:R-:W-:-:S12]  /*0170*/  BSSY B0, `(.L_x_2) ;  /* 0x0000029000007945 */ /* 0x000fd80003800000 */
[----:B------:R-:W-:Y:S05]  /*0180*/  @!P0 BRA `(.L_x_3) ;  /* 0x00000000009c8947 */ /* 0x000fea0003800000 */
[----:B------:R-:W0:Y:S01]  /*0190*/  S2UR UR8, SR_CgaCtaId ;  /* 0x00000000000879c3 */ /* 0x000e220000008800 */
[----:B------:R-:W-:Y:S01]  /*01a0*/  UMOV UR4, 0x400 ;  /* 0x0000040000047882 */ /* 0x000fe20000000000 */
[----:B------:R-:W-:Y:S01]  /*01b0*/  UMOV UR5, 0x1 ;  /* 0x0000000100057882 */ /* 0x000fe20000000000 */
[----:B------:R-:W-:Y:S02]  /*01c0*/  UMOV UR6, 0x100 ;  /* 0x0000010000067882 */ /* 0x000fe40000000000 */
[----:B------:R-:W-:-:S04]  /*01d0*/  UIADD3 UR6, -UR6, 0x100000, URZ ;  /* 0x0010000006067890 */ /* 0x000fc8000fffe13f */
[----:B------:R-:W-:Y:S02]  /*01e0*/  USHF.L.U32 UR7, UR6, 0xb, URZ ;  /* 0x0000000b06077899 */ /* 0x000fe4000800063f */
[----:B------:R-:W-:Y:S02]  /*01f0*/  USHF.L.U32 UR6, UR6, 0x1, URZ ;  /* 0x0000000106067899 */ /* 0x000fe4000800063f */
[----:B0-----:R-:W-:Y:S02]  /*0200*/  ULEA UR8, UR8, UR4, 0x18 ;  /* 0x0000000408087291 */ /* 0x001fe4000f8ec03f */
[----:B------:R-:W-:-:S04]  /*0210*/  UIADD3 UR4, -UR5, 0x100000, URZ ;  /* 0x0010000005047890 */ /* 0x000fc8000fffe13f */
[----:B------:R-:W-:Y:S02]  /*0220*/  USHF.L.U32 UR5, UR4, 0xb, URZ ;  /* 0x0000000b04057899 */ /* 0x000fe4000800063f */
[----:B------:R-:W-:Y:S01]  /*0230*/  USHF.L.U32 UR4, UR4, 0x1, URZ ;  /* 0x0000000104047899 */ /* 0x000fe2000800063f */
[----:B------:R-:W0:Y:S11]  /*0240*/  FENCE.VIEW.ASYNC.S ;  /* 0x00000000000073c6 */ /* 0x000e360000000000 */
[----:B0-----:R0:W1:Y:S01]  /*0250*/  SYNCS.EXCH.64 URZ, [UR8], UR4 ;  /* 0x00000004083f75b2 */ /* 0x0010620008000100 */
[----:B------:R0:W2:Y:S01]  /*0260*/  SYNCS.EXCH.64 URZ, [UR8+0x68], UR6 ;  /* 0x00006806083f75b2 */ /* 0x0000a20008000100 */
[----:B------:R0:W3:Y:S01]  /*0270*/  SYNCS.EXCH.64 URZ, [UR8+0x8], UR4 ;  /* 0x00000804083f75b2 */ /* 0x0000e20008000100 */
[----:B------:R0:W4:Y:S01]  /*0280*/  SYNCS.EXCH.64 URZ, [UR8+0x70], UR6 ;  /* 0x00007006083f75b2 */ /* 0x0001220008000100 */
[----:B------:R0:W0:Y:S01]  /*0290*/  SYNCS.EXCH.64 URZ, [UR8+0x10], UR4 ;  /* 0x00001004083f75b2 */ /* 0x0000220008000100 */
        /* <DEDUP_REMOVED lines=21> */
[----:B-123--:R-:W-:Y:S01]  /*03f0*/  NOP ;  /* 0x0000000000007918 */ /* 0x00efe20000000000 */
.L_x_3:
[----:B0-----:R-:W-:Y:S05]  /*0400*/  BSYNC B0 ;  /* 0x0000000000007941 */ /* 0x001fea0003800000 */
.L_x_2:
[----:B------:R-:W0:Y:S01]  /*0410*/  SHFL.IDX PT, R0, R0, RZ, 0x1f ;  /* 0x00001fff00007589 */ /* 0x000e2200000e0000 */
[----:B------:R-:W1:Y:S01]  /*0420*/  LDC R3, c[0x0][0x65c] ;  /* 0x00019700ff037b82 */ /* 0x000e620000000800 */
[----:B------:R-:W-:Y:S02]  /*0430*/  ELECT P0, URZ, PT ;  /* 0x00000000003f782f */ /* 0x000fe40003800000 */
[----:B------:R-:W-:Y:S01]  /*0440*/  SHF.R.S32.HI R5, RZ, 0x1f, R2 ;  /* 0x0000001fff057819 */ /* 0x000fe20000011402 */
[----:B------:R-:W2:Y:S01]  /*0450*/  S2R R8, SR_CTAID.Y ;  /* 0x0000000000087919 */ /* 0x000ea20000002600 */
[----:B------:R-:W-:Y:S01]  /*0460*/  UMOV UR4, 0x20 ;  /* 0x0000002000047882 */ /* 0x000fe20000000000 */
[----:B------:R-:W-:Y:S01]  /*0470*/  ISETP.NE.AND P2, PT, R10, RZ, PT ;  /* 0x000000ff0a00720c */ /* 0x000fe20003f45270 */
[----:B------:R-:W-:Y:S01]  /*0480*/  NOP ;  /* 0x0000000000007918 */ /* 0x000fe20000000000 */
[----:B------:R-:W3:Y:S01]  /*0490*/  S2R R4, SR_CTAID.X ;  /* 0x0000000000047919 */ /* 0x000ee20000002500 */
[----:B------:R-:W-:Y:S01]  /*04a0*/  LEA.HI R5, R5, R2, RZ, 0x2 ;  /* 0x0000000205057211 */ /* 0x000fe200078f10ff */
[----:B------:R-:W-:-:S03]  /*04b0*/  NOP ;  /* 0x0000000000007918 */ /* 0x000fc60000000000 */
[----:B------:R-:W-:-:S05]  /*04c0*/  LOP3.LUT R5, R5, 0xfffffffc, RZ, 0xc0, !PT ;  /* 0xfffffffc05057812 */ /* 0x000fca00078ec0ff */
[----:B------:R-:W-:Y:S02]  /*04d0*/  IMAD.IADD R2, R2, 0x1, -R5 ;  /* 0x0000000102027824 */ /* 0x000fe400078e0a05 */
[----:B------:R-:W-:Y:S01]  /*04e0*/  IMAD.MOV.U32 R5, RZ, RZ, RZ ;  /* 0x000000ffff057224 */ /* 0x000fe200078e00ff */
[----:B0-----:R-:W-:Y:S02]  /*04f0*/  ISETP.NE.OR P0, PT, R0, RZ, !P0 ;  /* 0x000000ff0000720c */ /* 0x001fe40004705670 */
[----:B-1----:R-:W-:-:S11]  /*0500*/  ISETP.NE.AND P3, PT, R3, 0x1, PT ;  /* 0x000000010300780c */ /* 0x002fd60003f65270 */
[----:B------:R-:W-:Y:S01]  /*0510*/  VOTEU.ALL UP0, P0 ;  /* 0x00000000003f7886 */ /* 0x000fe20000000000 */
[----:B------:R-:W-:Y:S01]  /*0520*/  VOTEU.ALL UP1, P0 ;  /* 0x00000000003f7886 */ /* 0x000fe20000020000 */
[----:B------:R-:W3:Y:S01]  /*0530*/  @P3 LDC R9, c[0x0][0x10] ;  /* 0x00000400ff093b82 */ /* 0x000ee20000000800 */
[----:B--2---:R-:W-:Y:S02]  /*0540*/  @P3 IMAD.MOV.U32 R3, RZ, RZ, R8 ;  /* 0x000000ffff033224 */ /* 0x004fe400078e0008 */
[----:B------:R-:W-:Y:S01]  /*0550*/  @!UP0 UMOV UR6, 0x400 ;  /* 0x0000040000068882 */ /* 0x000fe20000000000 */
[----:B------:R-:W-:-:S04]  /*0560*/  @!UP0 UIADD3 UR4, -UR4, 0x100000, URZ ;  /* 0x0010000004048890 */ /* 0x000fc8000fffe13f */
[----:B------:R-:W-:Y:S02]  /*0570*/  @!UP0 USHF.L.U32 UR5, UR4, 0xb, URZ ;  /* 0x0000000b04058899 */ /* 0x000fe4000800063f */
[----:B------:R-:W-:Y:S01]  /*0580*/  @!UP0 USHF.L.U32 UR4, UR4, 0x1, URZ ;  /* 0x0000000104048899 */ /* 0x000fe2000800063f */
[----:B------:R-:W-:Y:S02]  /*0590*/  @P3 IMAD.MOV.U32 R6, RZ, RZ, R3 ;  /* 0x000000ffff063224 */ /* 0x000fe400078e0003 */
[----:B------:R-:W-:Y:S01]  /*05a0*/  @P3 IMAD.MOV.U32 R7, RZ, RZ, RZ ;  /* 0x000000ffff073224 */ /* 0x000fe200078e00ff */
[----:B------:R-:W0:Y:S01]  /*05b0*/  @!UP0 S2UR UR7, SR_CgaCtaId ;  /* 0x00000000000789c3 */ /* 0x000e220000008800 */
[----:B------:R-:W-:Y:S02]  /*05c0*/  @!P3 IMAD.MOV.U32 R3, RZ, RZ, R8 ;  /* 0x000000ffff03b224 */ /* 0x000fe400078e0008 */
[----:B------:R-:W-:-:S05]  /*05d0*/  @P3 IMAD.MOV.U32 R11, RZ, RZ, RZ ;  /* 0x000000ffff0b3224 */ /* 0x000fca00078e00ff */
[----:B------:R-:W1:Y:S01]  /*05e0*/  @!P3 LDC R0, c[0x0][0xc] ;  /* 0x00000300ff00bb82 */ /* 0x000e620000000800 */
[----:B---3--:R-:W-:-:S04]  /*05f0*/  @P3 IMAD.WIDE.U32 R8, R4, R9, R6 ;  /* 0x0000000904083225 */ /* 0x008fc800078e0006 */
[----:B------:R-:W-:Y:S01]  /*0600*/  @P3 IMAD.IADD R9, R9, 0x1, R11 ;  /* 0x0000000109093824 */ /* 0x000fe200078e020b */
[----:B0-----:R-:W-:Y:S01]  /*0610*/  @!UP0 ULEA UR6, UR7, UR6, 0x18 ;  /* 0x0000000607068291 */ /* 0x001fe2000f8ec03f */
[----:B------:R-:W-:Y:S01]  /*0620*/  VOTEU.ALL UP0, P0 ;  /* 0x00000000003f7886 */ /* 0x000fe20000000000 */
[----:B------:R-:W-:-:S04]  /*0630*/  ISETP.NE.AND P0, PT, R2, 0x3, PT ;  /* 0x000000030200780c */ /* 0x000fc80003f05270 */
[----:B------:R-:W-:Y:S01]  /*0640*/  ISETP.EQ.OR P0, PT, R2, RZ, !P0 ;  /* 0x000000ff0200720c */ /* 0x000fe20004702670 */
[----:B-1----:R-:W-:-:S03]  /*0650*/  @!P3 IMAD.WIDE.U32 R6, R0, R3, R4 ;  /* 0x000000030006b225 */ /* 0x002fc600078e0004 */
[C---:B------:R-:W-:Y:S01]  /*0660*/  ISETP.EQ.AND P0, PT, R10.reuse, RZ, P0 ;  /* 0x000000ff0a00720c */ /* 0x040fe20000702270 */
[----:B------:R-:W-:Y:S01]  /*0670*/  VIADD R10, R10, 0xffffffff ;  /* 0xffffffff0a0a7836 */ /* 0x000fe20000000000 */
[----:B------:R-:W0:Y:S02]  /*0680*/  FENCE.VIEW.ASYNC.S ;  /* 0x00000000000073c6 */ /* 0x000e240000000000 */
[----:B0-----:R0:W4:Y:S01]  /*0690*/  @!UP0 SYNCS.EXCH.64 URZ, [UR6+0xe0], UR4 ;  /* 0x0000e004063f85b2 */ /* 0x0011220008000100 */
[----:B------:R-:W-:Y:S01]  /*06a0*/  @P3 IMAD.MOV.U32 R0, RZ, RZ, R8 ;  /* 0x000000ffff003224 */ /* 0x000fe200078e0008 */
[----:B------:R-:W-:Y:S01]  /*06b0*/  SEL R8, RZ, 0x1, !P0 ;  /* 0x00000001ff087807 */ /* 0x000fe20004000000 */
[----:B------:R-:W-:Y:S01]  /*06c0*/  @!P3 IMAD.MOV.U32 R0, RZ, RZ, R6 ;  /* 0x000000ffff00b224 */ /* 0x000fe200078e0006 */
[----:B------:R-:W-:Y:S01]  /*06d0*/  ISETP.GE.U32.AND P1, PT, R10, 0x2, PT ;  /* 0x000000020a00780c */ /* 0x000fe20003f26070 */
[----:B------:R-:W-:-:S03]  /*06e0*/  @!P3 IMAD.MOV.U32 R9, RZ, RZ, R7 ;  /* 0x000000ffff09b224 */ /* 0x000fc600078e0007 */
[----:B------:R-:W-:Y:S01]  /*06f0*/  SEL R8, R8, 0x2, P1 ;  /* 0x0000000208087807 */ /* 0x000fe20000800000 */
[----:B------:R0:W4:Y:S01]  /*0700*/  @!UP1 SYNCS.EXCH.64 URZ, [UR6+0xe8], UR4 ;  /* 0x0000e804063f95b2 */ /* 0x0001220008000100 */
[----:B------:R-:W-:Y:S01]  /*0710*/  NOP ;  /* 0x0000000000007918 */ /* 0x000fe20000000000 */
[----:B----4-:R-:W-:Y:S06]  /*0720*/  BAR.SYNC.DEFER_BLOCKING 0x0 ;  /* 0x0000000000007b1d */ /* 0x010fec0000010000 */
[----:B------:R-:W-:Y:S05]  /*0730*/  @!P2 BRA `(.L_x_4) ;  /* 0x000000380000a947 */ /* 0x000fea0003800000 */
[----:B------:R-:W-:-:S13]  /*0740*/  ISETP.GT.U32.AND P0, PT, R10, 0x1, PT ;  /* 0x000000010a00780c */ /* 0x000fda0003f04070 */
[----:B0-----:R-:W-:Y:S05]  /*0750*/  @P0 EXIT ;  /* 0x000000000000094d */ /* 0x001fea0003800000 */
[----:B------:R-:W-:Y:S01]  /*0760*/  ULDC.64 UR4, c[0x0][0x650] ;  /* 0x0001940000047ab9 */ /* 0x000fe20000000a00 */
[----:B------:R-:W-:Y:S01]  /*0770*/  PRMT R10, RZ, 0x7610, R10 ;  /* 0x00007610ff0a7816 */ /* 0x000fe2000000000a */
[----:B------:R-:W-:Y:S01]  /*0780*/  IMAD.MOV.U32 R20, RZ, RZ, -0x1 ;  /* 0xffffffffff147424 */ /* 0x000fe200078e00ff */
[----:B------:R-:W-:Y:S01]  /*0790*/  ISETP.GE.U32.AND P0, PT, R0, UR4, PT ;  /* 0x0000000400007c0c */ /* 0x000fe2000bf06070 */
[----:B------:R-:W-:Y:S02]  /*07a0*/  IMAD.MOV.U32 R11, RZ, RZ, -0x1 ;  /* 0xffffffffff0b7424 */ /* 0x000fe400078e00ff */
[----:B------:R-:W-:Y:S01]  /*07b0*/  IMAD.MOV.U32 R23, RZ, RZ, -0x1 ;  /* 0xffffffffff177424 */ /* 0x000fe200078e00ff */
[----:B------:R-:W-:-:S13]  /*07c0*/  ISETP.GE.U32.AND.EX P0, PT, R9, UR5, PT, P0 ;  /* 0x0000000509007c0c */ /* 0x000fda000bf06100 */
[----:B------:R-:W-:Y:S05]  /*07d0*/  @P0 BRA `(.L_x_5) ;  /* 0x00000004005c0947 */ /* 0x000fea0003800000 */
[----:B------:R-:W0:Y:S01]  /*07e0*/  LDC.64 R18, c[0x0][0x628] ;  /* 0x00018a00ff127b82 */ /* 0x000e220000000a00 */
[----:B------:R-:W-:Y:S02]  /*07f0*/  IMAD.MOV.U32 R6, RZ, RZ, R0 ;  /* 0x000000ffff067224 */ /* 0x000fe400078e0000 */
[----:B------:R-:W-:-:S05]  /*0800*/  IMAD.MOV.U32 R7, RZ, RZ, R9 ;  /* 0x000000ffff077224 */ /* 0x000fca00078e0009 */
[----:B------:R-:W1:Y:S08]  /*0810*/  LDC R2, c[0x0][0x630] ;  /* 0x00018c00ff027b82 */ /* 0x000e700000000800 */
[----:B------:R-:W2:Y:S01]  /*0820*/  LDC.64 R20, c[0x0][0x620] ;  /* 0x00018800ff147b82 */ /* 0x000ea20000000a00 */
[----:B0-----:R-:W-:-:S04]  /*0830*/  ISETP.NE.U32.AND P0, PT, R18, RZ, PT ;  /* 0x000000ff1200720c */ /* 0x001fc80003f05070 */
[----:B------:R-:W-:-:S13]  /*0840*/  ISETP.NE.AND.EX P0, PT, R19, RZ, PT, P0 ;  /* 0x000000ff1300720c */ /* 0x000fda0003f05300 */
[----:B-12---:R-:W-:Y:S05]  /*0850*/  @!P0 BRA `(.L_x_6) ;  /* 0x0000000000288947 */ /* 0x006fea0003800000 */
[----:B------:R-:W0:Y:S02]  /*0860*/  LDC R13, c[0x0][0x634] ;  /* 0x00018d00ff0d7b82 */ /* 0x000e240000000800 */
[----:B0-----:R-:W-:-:S05]  /*0870*/  IADD3 R13, P0, R0, R13, RZ ;  /* 0x0000000d000d7210 */ /* 0x001fca0007f1e0ff */
[----:B------:R-:W-:-:S04]  /*0880*/  IMAD.X R15, RZ, RZ, R9, P0 ;  /* 0x000000ffff0f7224 */ /* 0x000fc800000e0609 */
[----:B------:R-:W-:-:S04]  /*0890*/  IMAD.WIDE.U32 R6, R15, R18, RZ ;  /* 0x000000120f067225 */ /* 0x000fc800078e00ff */
[----:B------:R-:W-:-:S04]  /*08a0*/  IMAD.WIDE.U32 R10, P0, R13, R19, R6 ;  /* 0x000000130d0a7225 */ /* 0x000fc80007800006 */
[----:B------:R-:W-:-:S04]  /*08b0*/  IMAD.WIDE.U32 R6, R13, R18, RZ ;  /* 0x000000120d067225 */ /* 0x000fc800078e00ff */
[----:B------:R-:W-:Y:S01]  /*08c0*/  IMAD.X R13, RZ, RZ, RZ, P0 ;  /* 0x000000ffff0d7224 */ /* 0x000fe200000e06ff */
[----:B------:R-:W-:Y:S01]  /*08d0*/  IADD3 RZ, P0, R7, R10, RZ ;  /* 0x0000000a07ff7210 */ /* 0x000fe20007f1e0ff */
[----:B------:R-:W-:-:S04]  /*08e0*/  IMAD.MOV.U32 R12, RZ, RZ, R11 ;  /* 0x000000ffff0c7224 */ /* 0x000fc800078e000b */
[----:B------:R-:W-:-:S08]  /*08f0*/  IMAD.WIDE.U32.X R6, R15, R19, R12, P0 ;  /* 0x000000130f067225 */ /* 0x000fd000000e040c */
.L_x_6:
[-CC-:B------:R-:W-:Y:S01]  /*0900*/  SHF.R.U64 R23, R6, R2.reuse, R7.reuse ;  /* 0x0000000206177219 */ /* 0x180fe20000001207 */
[----:B------:R-:W0:Y:S01]  /*0910*/  LDC R12, c[0x0][0x618] ;  /* 0x00018600ff0c7b82 */ /* 0x000e220000000800 */
[----:B------:R-:W-:Y:S01]  /*0920*/  SHF.R.U32.HI R5, RZ, R2, R7 ;  /* 0x00000002ff057219 */ /* 0x000fe20000011607 */
[----:B------:R-:W-:Y:S01]  /*0930*/  ULDC UR4, c[0x0][0x150] ;  /* 0x0000540000047ab9 */ /* 0x000fe20000000800 */
[----:B------:R-:W-:Y:S01]  /*0940*/  IADD3 R11, P0, RZ, -R23, RZ ;  /* 0x80000017ff0b7210 */ /* 0x000fe20007f1e0ff */
[----:B------:R-:W-:Y:S01]  /*0950*/  IMAD.MOV.U32 R6, RZ, RZ, R0 ;  /* 0x000000ffff067224 */ /* 0x000fe200078e0000 */
[----:B------:R-:W-:Y:S01]  /*0960*/  I2FP.F32.U32 R2, R4 ;  /* 0x0000000400027245 */ /* 0x000fe20000201000 */
[----:B------:R-:W-:Y:S02]  /*0970*/  IMAD.MOV.U32 R7, RZ, RZ, R9 ;  /* 0x000000ffff077224 */ /* 0x000fe400078e0009 */
[----:B------:R-:W1:Y:S01]  /*0980*/  LDC.64 R26, c[0x0][0x640] ;  /* 0x00019000ff1a7b82 */ /* 0x000e620000000a00 */
[----:B------:R-:W-:-:S02]  /*0990*/  IMAD.X R13, RZ, RZ, ~R5, P0 ;  /* 0x000000ffff0d7224 */ /* 0x000fc400000e0e05 */
[----:B------:R-:W-:Y:S01]  /*09a0*/  FMUL R2, R2, UR4 ;  /* 0x0000000402027c20 */ /* 0x000fe20008400000 */
[----:B------:R-:W-:Y:S01]  /*09b0*/  IMAD.WIDE.U32 R6, R11, R20, R6 ;  /* 0x000000140b067225 */ /* 0x000fe200078e0006 */
[----:B------:R-:W-:-:S03]  /*09c0*/  ULDC UR4, c[0x0][0x154] ;  /* 0x0000550000047ab9 */ /* 0x000fc60000000800 */
[----:B------:R-:W-:Y:S01]  /*09d0*/  IMAD R10, R13, R20, RZ ;  /* 0x000000140d0a7224 */ /* 0x000fe200078e02ff */
[----:B------:R-:W2:Y:S01]  /*09e0*/  LDC R5, c[0x0][0x144] ;  /* 0x00005100ff057b82 */ /* 0x000ea20000000800 */
[----:B------:R-:W3:Y:S02]  /*09f0*/  F2I.U32.TRUNC.NTZ R2, R2 ;  /* 0x0000000200027305 */ /* 0x000ee4000020f000 */
[----:B------:R-:W-:-:S04]  /*0a00*/  IMAD R11, R11, R21, R10 ;  /* 0x000000150b0b7224 */ /* 0x000fc800078e020a */
[----:B------:R-:W-:Y:S01]  /*0a10*/  IMAD.IADD R7, R7, 0x1, R11 ;  /* 0x0000000107077824 */ /* 0x000fe200078e020b */
[----:B------:R-:W4:Y:S01]  /*0a20*/  LDC R14, c[0x0][0x608] ;  /* 0x00018200ff0e7b82 */ /* 0x000f220000000800 */
[----:B------:R-:W-:-:S03]  /*0a30*/  IMAD.MOV.U32 R11, RZ, RZ, -0x1 ;  /* 0xffffffffff0b7424 */ /* 0x000fc600078e00ff */
[-CC-:B0-----:R-:W-:Y:S02]  /*0a40*/  SHF.R.U64 R20, R6, R12.reuse, R7.reuse ;  /* 0x0000000c06147219 */ /* 0x181fe40000001207 */
[----:B------:R-:W-:Y:S02]  /*0a50*/  I2FP.F32.U32 R6, R3 ;  /* 0x0000000300067245 */ /* 0x000fe40000201000 */
[----:B------:R-:W0:Y:S01]  /*0a60*/  LDC R24, c[0x0][0x658] ;  /* 0x00019600ff187b82 */ /* 0x000e220000000800 */
[----:B-1----:R-:W-:Y:S01]  /*0a70*/  ISETP.NE.U32.AND P0, PT, R26, RZ, PT ;  /* 0x000000ff1a00720c */ /* 0x002fe20003f05070 */
[----:B---3--:R-:W-:Y:S01]  /*0a80*/  IMAD.MOV R10, RZ, RZ, -R2 ;  /* 0x000000ffff0a7224 */ /* 0x008fe200078e0a02 */
[----:B------:R-:W-:Y:S01]  /*0a90*/  SHF.R.U32.HI R7, RZ, R12, R7 ;  /* 0x0000000cff077219 */ /* 0x000fe20000011607 */
[----:B------:R-:W-:Y:S01]  /*0aa0*/  FMUL R6, R6, UR4 ;  /* 0x0000000406067c20 */ /* 0x000fe20008400000 */
[----:B------:R-:W-:-:S03]  /*0ab0*/  ISETP.NE.AND.EX P0, PT, R27, RZ, PT, P0 ;  /* 0x000000ff1b00720c */ /* 0x000fc60003f05300 */
[----:B------:R-:W1:Y:S01]  /*0ac0*/  LDC R18, c[0x0][0x148] ;  /* 0x00005200ff127b82 */ /* 0x000e620000000800 */
[----:B--2---:R-:W-:-:S07]  /*0ad0*/  IMAD R2, R5, R10, R4 ;  /* 0x0000000a05027224 */ /* 0x004fce00078e0204 */
[----:B------:R-:W2:Y:S01]  /*0ae0*/  LDC R22, c[0x0][0x600] ;  /* 0x00018000ff167b82 */ /* 0x000ea20000000800 */
[-CC-:B----4-:R-:W-:Y:S02]  /*0af0*/  SHF.R.U64 R28, R20, R14.reuse, R7.reuse ;  /* 0x0000000e141c7219 */ /* 0x190fe40000001207 */
[----:B------:R-:W-:Y:S01]  /*0b00*/  SHF.R.U32.HI R5, RZ, R14, R7 ;  /* 0x0000000eff057219 */ /* 0x000fe20000011607 */
[----:B------:R-:W-:Y:S01]  /*0b10*/  IMAD.MOV.U32 R7, RZ, RZ, 0x1 ;  /* 0x00000001ff077424 */ /* 0x000fe200078e00ff */
[----:B------:R3:W4:Y:S03]  /*0b20*/  F2I.U32.TRUNC.NTZ R14, R6 ;  /* 0x00000006000e7305 */ /* 0x000726000020f000 */
[----:B------:R-:W1:Y:S01]  /*0b30*/  LDC R17, c[0x0][0x648] ;  /* 0x00019200ff117b82 */ /* 0x000e620000000800 */
[-C--:B0-----:R-:W-:Y:S02]  /*0b40*/  SHF.L.U32 R4, R11, R24.reuse, RZ ;  /* 0x000000180b047219 */ /* 0x081fe400000006ff */
[----:B------:R-:W-:-:S02]  /*0b50*/  SHF.R.U64 R30, R28, R24, R5 ;  /* 0x000000181c1e7219 */ /* 0x000fc40000001205 */
[----:B------:R-:W-:Y:S02]  /*0b60*/  LOP3.LUT R13, RZ, R4, RZ, 0x33, !PT ;  /* 0x00000004ff0d7212 */ /* 0x000fe400078e33ff */
[-C--:B------:R-:W-:Y:S01]  /*0b70*/  SHF.R.U32.HI R5, RZ, R24.reuse, R5 ;  /* 0x00000018ff057219 */ /* 0x080fe20000011605 */
[----:B------:R-:W0:Y:S01]  /*0b80*/  LDC R19, c[0x0][0x638] ;  /* 0x00018e00ff137b82 */ /* 0x000e220000000800 */
[----:B------:R-:W-:Y:S01]  /*0b90*/  SHF.L.U32 R12, R7, R24, RZ ;  /* 0x00000018070c7219 */ /* 0x000fe200000006ff */
[----:B------:R-:W-:-:S06]  /*0ba0*/  IMAD.MOV.U32 R4, RZ, RZ, R30 ;  /* 0x000000ffff047224 */ /* 0x000fcc00078e001e */
[----:B------:R-:W0:Y:S01]  /*0bb0*/  LDC R21, c[0x0][0x610] ;  /* 0x00018400ff157b82 */ /* 0x000e220000000800 */
[----:B---34-:R-:W-:Y:S05]  /*0bc0*/  @!P0 BRA `(.L_x_7) ;  /* 0x0000000000288947 */ /* 0x018fea0003800000 */
[----:B------:R-:W3:Y:S02]  /*0bd0*/  LDC R11, c[0x0][0x64c] ;  /* 0x00019300ff0b7b82 */ /* 0x000ee40000000800 */
[----:B---3--:R-:W-:-:S05]  /*0be0*/  IADD3 R11, P0, R30, R11, RZ ;  /* 0x0000000b1e0b7210 */ /* 0x008fca0007f1e0ff */
        /* <DEDUP_REMOVED lines=8> */
.L_x_7:
[----:B-1----:R-:W-:Y:S01]  /*0c70*/  SHF.R.U64 R4, R4, R17, R5 ;  /* 0x0000001104047219 */ /* 0x002fe20000001205 */
[----:B--2---:R-:W-:Y:S01]  /*0c80*/  VIADD R5, R22, 0xffffffff ;  /* 0xffffffff16057836 */ /* 0x004fe20000000000 */
[----:B------:R-:W-:Y:S01]  /*0c90*/  LOP3.LUT R13, R28, R13, RZ, 0xc0, !PT ;  /* 0x0000000d1c0d7212 */ /* 0x000fe200078ec0ff */
[----:B------:R-:W-:Y:S02]  /*0ca0*/  IMAD.MOV R14, RZ, RZ, -R14 ;  /* 0x000000ffff0e7224 */ /* 0x000fe400078e0a0e */
[----:B------:R-:W-:Y:S01]  /*0cb0*/  IMAD.MOV R6, RZ, RZ, -R4 ;  /* 0x000000ffff067224 */ /* 0x000fe200078e0a04 */
[----:B------:R-:W-:Y:S01]  /*0cc0*/  LOP3.LUT R5, R20, R5, RZ, 0xc0, !PT ;  /* 0x0000000514057212 */ /* 0x000fe200078ec0ff */
[----:B------:R-:W-:Y:S02]  /*0cd0*/  @P3 IMAD R2, R18, R14, R3 ;  /* 0x0000000e12023224 */ /* 0x000fe400078e0203 */
[----:B------:R-:W-:Y:S02]  /*0ce0*/  IMAD R13, R12, R4, R13 ;  /* 0x000000040c0d7224 */ /* 0x000fe400078e020d */
[----:B0-----:R-:W-:-:S02]  /*0cf0*/  IMAD R3, R6, R19, R30 ;  /* 0x0000001306037224 */ /* 0x001fc400078e021e */
[----:B------:R-:W-:Y:S02]  /*0d00*/  IMAD R2, R13, R21, R2 ;  /* 0x000000150d027224 */ /* 0x000fe400078e0202 */
[----:B------:R-:W-:Y:S02]  /*0d10*/  IMAD R3, R3, R22, R5 ;  /* 0x0000001603037224 */ /* 0x000fe400078e0205 */
[----:B------:R-:W-:-:S03]  /*0d20*/  IMAD.MOV.U32 R10, RZ, RZ, 0x1 ;  /* 0x00000001ff0a7424 */ /* 0x000fc600078e00ff */
[----:B------:R-:W-:Y:S02]  /*0d30*/  SEL R11, R3, R2, !P3 ;  /* 0x00000002030b7207 */ /* 0x000fe40005800000 */
[----:B------:R-:W-:-:S07]  /*0d40*/  SEL R20, R2, R3, !P3 ;  /* 0x0000000302147207 */ /* 0x000fce0005800000 */
.L_x_5:
[----:B------:R-:W-:-:S08]  /*0d50*/  NOP ;  /* 0x0000000000007918 */ /* 0x000fd00000000000 */
[----:B------:R-:W0:Y:S02]  /*0d60*/  USETMAXREG.TRY_ALLOC.CTAPOOL UP0, 0xe8 ;  /* 0x000000e8000079c8 */ /* 0x000e240008000600 */
[----:B0-----:R-:W-:-:S13]  /*0d70*/  PLOP3.LUT P0, PT, PT, PT, UP0, 0x80, 0x0 ;  /* 0x000000000000781c */ /* 0x001fda0003f0f008 */
[----:B------:R-:W-:Y:S05]  /*0d80*/  @!P0 BRA `(.L_x_5) ;  /* 0xfffffffc00f08947 */ /* 0x000fea000383ffff */
[----:B------:R-:W-:Y:S01]  /*0d90*/  ULDC.64 UR4, c[0x0][0x598] ;  /* 0x0001660000047ab9 */ /* 0x000fe20000000a00 */
[----:B------:R-:W-:Y:S01]  /*0da0*/  ULDC.64 UR16, c[0x0][0x208] ;  /* 0x0000820000107ab9 */ /* 0x000fe20000000a00 */
[----:B------:R-:W-:-:S04]  /*0db0*/  ISETP.NE.U32.AND P0, PT, RZ, UR4, PT ;  /* 0x00000004ff007c0c */ /* 0x000fc8000bf05070 */
[----:B------:R-:W-:-:S13]  /*0dc0*/  ISETP.NE.AND.EX P0, PT, RZ, UR5, PT, P0 ;  /* 0x00000005ff007c0c */ /* 0x000fda000bf05300 */
[----:B------:R-:W-:Y:S05]  /*0dd0*/  @!P0 BRA `(.L_x_8) ;  /* 0x00000000001c8947 */ /* 0x000fea0003800000 */
[----:B------:R-:W0:Y:S02]  /*0de0*/  LDC.64 R2, c[0x0][0x598] ;  /* 0x00016600ff027b82 */ /* 0x000e240000000a00 */
[----:B0-----:R-:W2:Y:S02]  /*0df0*/  LDG.E.64 R2, desc[UR16][R2.64] ;  /* 0x0000001002027981 */ /* 0x001ea4000c1e1b00 */
[----:B--2---:R-:W-:-:S04]  /*0e00*/  ISETP.NE.U32.AND P0, PT, R2, RZ, PT ;  /* 0x000000ff0200720c */ /* 0x004fc80003f05070 */
[----:B------:R-:W-:-:S13]  /*0e10*/  ISETP.NE.AND.EX P0, PT, R3, RZ, PT, P0 ;  /* 0x000000ff0300720c */ /* 0x000fda0003f05300 */
[----:B------:R-:W-:Y:S05]  /*0e20*/  @!P0 BRA `(.L_x_8) ;  /* 0x0000000000088947 */ /* 0x000fea0003800000 */
[----:B------:R0:W5:Y:S01]  /*0e30*/  LD.E R6, desc[UR16][R2.64] ;  /* 0x0000001002067980 */ /* 0x000162000c101900 */
[----:B------:R-:W-:Y:S05]  /*0e40*/  BRA `(.L_x_9) ;  /* 0x0000000000207947 */ /* 0x000fea0003800000 */
.L_x_8:
[----:B------:R-:W-:Y:S02]  /*0e50*/  ULDC.64 UR4, c[0x0][0x588] ;  /* 0x0001620000047ab9 */ /* 0x000fe40000000a00 */
[----:B------:R-:W-:-:S04]  /*0e60*/  ISETP.NE.U32.AND P0, PT, RZ, UR4, PT ;  /* 0x00000004ff007c0c */ /* 0x000fc8000bf05070 */
[----:B------:R-:W-:-:S13]  /*0e70*/  ISETP.NE.AND.EX P0, PT, RZ, UR5, PT, P0 ;  /* 0x00000005ff007c0c */ /* 0x000fda000bf05300 */
[----:B------:R-:W-:Y:S05]  /*0e80*/  @!P0 BRA `(.L_x_10) ;  /* 0x00000000000c8947 */ /* 0x000fea0003800000 */
[----:B------:R-:W0:Y:S02]  /*0e90*/  LDC.64 R6, c[0x0][0x588] ;  /* 0x00016200ff067b82 */ /* 0x000e240000000a00 */
[----:B0-----:R1:W5:Y:S01]  /*0ea0*/  LDG.E R6, desc[UR16][R6.64] ;  /* 0x0000001006067981 */ /* 0x001362000c1e1900 */
[----:B------:R-:W-:Y:S05]  /*0eb0*/  BRA `(.L_x_9) ;  /* 0x0000000000047947 */ /* 0x000fea0003800000 */
.L_x_10:
[----:B------:R-:W2:Y:S02]  /*0ec0*/  LDC R6, c[0x0][0x580] ;  /* 0x00016000ff067b82 */ /* 0x000ea40000000800 */
.L_x_9:
[----:B------:R-:W-:Y:S02]  /*0ed0*/  ULDC.64 UR4, c[0x0][0x5a0] ;  /* 0x0001680000047ab9 */ /* 0x000fe40000000a00 */
[----:B------:R-:W-:-:S04]  /*0ee0*/  ISETP.NE.U32.AND P0, PT, RZ, UR4, PT ;  /* 0x00000004ff007c0c */ /* 0x000fc8000bf05070 */
[----:B------:R-:W-:-:S13]  /*0ef0*/  ISETP.NE.AND.EX P0, PT, RZ, UR5, PT, P0 ;  /* 0x00000005ff007c0c */ /* 0x000fda000bf05300 */
[----:B------:R-:W-:Y:S05]  /*0f00*/  @!P0 BRA `(.L_x_11) ;  /* 0x00000000001c8947 */ /* 0x000fea0003800000 */
[----:B0-----:R-:W0:Y:S02]  /*0f10*/  LDC.64 R2, c[0x0][0x5a0] ;  /* 0x00016800ff027b82 */ /* 0x001e240000000a00 */
[----:B0-----:R-:W3:Y:S02]  /*0f20*/  LDG.E.64 R2, desc[UR16][R2.64] ;  /* 0x0000001002027981 */ /* 0x001ee4000c1e1b00 */
[----:B---3--:R-:W-:-:S04]  /*0f30*/  ISETP.NE.U32.AND P0, PT, R2, RZ, PT ;  /* 0x000000ff0200720c */ /* 0x008fc80003f05070 */
[----:B------:R-:W-:-:S13]  /*0f40*/  ISETP.NE.AND.EX P0, PT, R3, RZ, PT, P0 ;  /* 0x000000ff0300720c */ /* 0x000fda0003f05300 */
[----:B------:R-:W-:Y:S05]  /*0f50*/  @!P0 BRA `(.L_x_11) ;  /* 0x0000000000088947 */ /* 0x000fea0003800000 */
[----:B-1----:R0:W5:Y:S01]  /*0f60*/  LD.E R7, desc[UR16][R2.64] ;  /* 0x0000001002077980 */ /* 0x002162000c101900 */
[----:B------:R-:W-:Y:S05]  /*0f70*/  BRA `(.L_x_12) ;  /* 0x0000000000207947 */ /* 0x000fea0003800000 */
.L_x_11:
[----:B------:R-:W-:Y:S02]  /*0f80*/  ULDC.64 UR4, c[0x0][0x590] ;  /* 0x0001640000047ab9 */ /* 0x000fe40000000a00 */
[----:B------:R-:W-:-:S04]  /*0f90*/  ISETP.NE.U32.AND P0, PT, RZ, UR4, PT ;  /* 0x00000004ff007c0c */ /* 0x000fc8000bf05070 */
[----:B------:R-:W-:-:S13]  /*0fa0*/  ISETP.NE.AND.EX P0, PT, RZ, UR5, PT, P0 ;  /* 0x00000005ff007c0c */ /* 0x000fda000bf05300 */
[----:B------:R-:W-:Y:S05]  /*0fb0*/  @!P0 BRA `(.L_x_13) ;  /* 0x00000000000c8947 */ /* 0x000fea0003800000 */
[----:B0-----:R-:W1:Y:S02]  /*0fc0*/  LDC.64 R2, c[0x0][0x590] ;  /* 0x00016400ff027b82 */ /* 0x001e640000000a00 */
[----:B-1----:R1:W5:Y:S01]  /*0fd0*/  LDG.E R7, desc[UR16][R2.64] ;  /* 0x0000001002077981 */ /* 0x002362000c1e1900 */
[----:B------:R-:W-:Y:S05]  /*0fe0*/  BRA `(.L_x_12) ;  /* 0x0000000000047947 */ /* 0x000fea0003800000 */
.L_x_13:
[----:B-1----:R-:W3:Y:S02]  /*0ff0*/  LDC R7, c[0x0][0x584] ;  /* 0x00016100ff077b82 */ /* 0x002ee40000000800 */
.L_x_12:
[----:B------:R-:W-:-:S13]  /*1000*/  LOP3.LUT P0, RZ, R10, 0xff, RZ, 0xc0, !PT ;  /* 0x000000ff0aff7812 */ /* 0x000fda000780c0ff */
[----:B------:R-:W-:Y:S05]  /*1010*/  @!P0 EXIT ;  /* 0x000000000000894d */ /* 0x000fea0003800000 */
[----:B------:R-:W-:Y:S01]  /*1020*/  ULDC UR4, c[0x0][0x28c] ;  /* 0x0000a30000047ab9 */ /* 0x000fe20000000800 */
[----:B------:R-:W-:Y:S01]  /*1030*/  LOP3.LUT R50, R8, 0x1, RZ, 0xfc, !PT ;  /* 0x0000000108327812 */ /* 0x000fe200078efcff */
[----:B------:R-:W-:-:S04]  /*1040*/  UIADD3 UR4, UR4, 0x3f, URZ ;  /* 0x0000003f04047890 */ /* 0x000fc8000fffe03f */
[----:B------:R-:W-:-:S04]  /*1050*/  USHF.R.S32.HI UR5, URZ, 0x1f, UR4 ;  /* 0x0000001f3f057899 */ /* 0x000fc80008011404 */
[----:B------:R-:W-:-:S03]  /*1060*/  ULEA.HI UR5, UR5, UR4, URZ, 0x6 ;  /* 0x0000000405057291 */ /* 0x000fc6000f8f303f */
[----:B------:R-:W-:Y:S01]  /*1070*/  UMOV UR4, URZ ;  /* 0x0000003f00047c82 */ /* 0x000fe20008000000 */
[----:B------:R-:W-:-:S03]  /*1080*/  USHF.R.S32.HI UR9, URZ, 0x6, UR5 ;  /* 0x000000063f097899 */ /* 0x000fc60008011405 */
[----:B------:R-:W-:-:S09]  /*1090*/  UMOV UR5, URZ ;  /* 0x0000003f00057c82 */ /* 0x000fd20008000000 */
.L_x_70:
[----:B01----:R-:W-:Y:S01]  /*10a0*/  LOP3.LUT R2, R16, 0x80, RZ, 0xc0, !PT ;  /* 0x0000008010027812 */ /* 0x003fe200078ec0ff */
[----:B------:R-:W0:Y:S01]  /*10b0*/  S2UR UR13, SR_CgaCtaId ;  /* 0x00000000000d79c3 */ /* 0x000e220000008800 */
[----:B------:R-:W-:Y:S01]  /*10c0*/  UMOV UR12, 0x400 ;  /* 0x00000400000c7882 */ /* 0x000fe20000000000 */
[----:B------:R-:W-:Y:S01]  /*10d0*/  UMOV UR6, URZ ;  /* 0x0000003f00067c82 */ /* 0x000fe20008000000 */
[----:B------:R-:W-:Y:S01]  /*10e0*/  SHF.R.U32.HI R2, RZ, 0x7, R2 ;  /* 0x00000007ff027819 */ /* 0x000fe20000011602 */
[----:B------:R-:W-:Y:S01]  /*10f0*/  UMOV UR7, URZ ;  /* 0x0000003f00077c82 */ /* 0x000fe20008000000 */
[----:B------:R-:W-:Y:S01]  /*1100*/  UMOV UR18, UR5 ;  /* 0x0000000500127c82 */ /* 0x000fe20008000000 */
[----:B------:R-:W-:Y:S01]  /*1110*/  CS2R R12, SRZ ;  /* 0x00000000000c7805 */ /* 0x000fe2000001ff00 */
[----:B------:R-:W-:Y:S01]  /*1120*/  IMAD.MOV.U32 R17, RZ, RZ, RZ ;  /* 0x000000ffff117224 */ /* 0x000fe200078e00ff */
[----:B------:R-:W1:Y:S01]  /*1130*/  LDC R3, c[0x0][0x28c] ;  /* 0x0000a300ff037b82 */ /* 0x000e620000000800 */
[----:B------:R-:W4:Y:S01]  /*1140*/  SHFL.IDX PT, R2, R2, RZ, 0x1f ;  /* 0x00001fff02027589 */ /* 0x000f2200000e0000 */
[----:B------:R-:W-:Y:S01]  /*1150*/  IMAD.MOV.U32 R21, RZ, RZ, RZ ;  /* 0x000000ffff157224 */ /* 0x000fe200078e00ff */
[----:B------:R-:W-:Y:S01]  /*1160*/  CS2R R40, SRZ ;  /* 0x0000000000287805 */ /* 0x000fe2000001ff00 */
[----:B------:R-:W-:Y:S01]  /*1170*/  IMAD.MOV.U32 R22, RZ, RZ, RZ ;  /* 0x000000ffff167224 */ /* 0x000fe200078e00ff */
[----:B------:R-:W-:-:S02]  /*1180*/  CS2R R42, SRZ ;  /* 0x00000000002a7805 */ /* 0x000fc4000001ff00 */
[----:B------:R-:W-:Y:S02]  /*1190*/  CS2R R44, SRZ ;  /* 0x00000000002c7805 */ /* 0x000fe4000001ff00 */
[----:B------:R-:W-:Y:S02]  /*11a0*/  CS2R R46, SRZ ;  /* 0x00000000002e7805 */ /* 0x000fe4000001ff00 */
[----:B------:R-:W-:Y:S01]  /*11b0*/  CS2R R48, SRZ ;  /* 0x0000000000307805 */ /* 0x000fe2000001ff00 */
[----:B------:R-:W-:Y:S01]  /*11c0*/  IMAD.MOV.U32 R51, RZ, RZ, RZ ;  /* 0x000000ffff337224 */ /* 0x000fe200078e00ff */
[----:B------:R-:W-:Y:S01]  /*11d0*/  CS2R R32, SRZ ;  /* 0x0000000000207805 */ /* 0x000fe2000001ff00 */
[----:B------:R-:W-:Y:S01]  /*11e0*/  IMAD.U32 R5, RZ, RZ, UR4 ;  /* 0x00000004ff057e24 */ /* 0x000fe2000f8e00ff */
[----:B------:R-:W-:Y:S02]  /*11f0*/  CS2R R34, SRZ ;  /* 0x0000000000227805 */ /* 0x000fe4000001ff00 */
[----:B------:R-:W-:-:S02]  /*1200*/  CS2R R36, SRZ ;  /* 0x0000000000247805 */ /* 0x000fc4000001ff00 */
[----:B------:R-:W-:Y:S02]  /*1210*/  CS2R R38, SRZ ;  /* 0x0000000000267805 */ /* 0x000fe4000001ff00 */
[----:B--2---:R-:W-:Y:S02]  /*1220*/  CS2R R24, SRZ ;  /* 0x0000000000187805 */ /* 0x004fe4000001ff00 */
[----:B------:R-:W-:Y:S02]  /*1230*/  CS2R R26, SRZ ;  /* 0x00000000001a7805 */ /* 0x000fe4000001ff00 */
[----:B------:R-:W-:Y:S02]  /*1240*/  CS2R R28, SRZ ;  /* 0x00000000001c7805 */ /* 0x000fe4000001ff00 */
[----:B------:R-:W-:Y:S02]  /*1250*/  CS2R R30, SRZ ;  /* 0x00000000001e7805 */ /* 0x000fe4000001ff00 */
[----:B-1----:R-:W-:-:S02]  /*1260*/  ISETP.GE.AND P0, PT, R3, 0x1, PT ;  /* 0x000000010300780c */ /* 0x002fc40003f06270 */
[----:B----4-:R-:W-:-:S13]  /*1270*/  R2UR UR8, R2 ;  /* 0x00000000020872ca */ /* 0x010fda00000e0000 */
[----:B------:R-:W-:-:S04]  /*1280*/  ULEA.HI UR10, UR8, UR8, URZ, 0x1 ;  /* 0x00000008080a7291 */ /* 0x000fc8000f8f083f */
[----:B------:R-:W-:Y:S02]  /*1290*/  ULOP3.LUT UR11, UR10, 0xffffe, URZ, 0xc0, !UPT ;  /* 0x000ffffe0a0b7892 */ /* 0x000fe4000f8ec03f */
[----:B0-----:R-:W-:Y:S02]  /*12a0*/  ULEA UR10, UR13, UR12, 0x18 ;  /* 0x0000000c0d0a7291 */ /* 0x001fe4000f8ec03f */
[----:B------:R-:W-:-:S03]  /*12b0*/  UIADD3 UR11, UR8, -UR11, URZ ;  /* 0x8000000b080b7290 */ /* 0x000fc6000fffe03f */
[----:B------:R-:W-:Y:S01]  /*12c0*/  UMOV UR8, URZ ;  /* 0x0000003f00087c82 */ /* 0x000fe20008000000 */
[----:B------:R-:W-:-:S04]  /*12d0*/  ULEA UR11, UR11, UR10, 0xc ;  /* 0x0000000a0b0b7291 */ /* 0x000fc8000f8e603f */
[----:B------:R-:W-:-:S04]  /*12e0*/  UIADD3 UR11, UR11, 0x180, URZ ;  /* 0x000001800b0b7890 */ /* 0x000fc8000fffe03f */
[----:B------:R-:W-:-:S04]  /*12f0*/  USHF.R.U32.HI UR11, URZ, 0x4, UR11 ;  /* 0x000000043f0b7899 */ /* 0x000fc8000801160b */
[----:B------:R-:W-:Y:S01]  /*1300*/  ULOP3.LUT UR11, UR11, 0x3fff, URZ, 0xc0, !UPT ;  /* 0x00003fff0b0b7892 */ /* 0x000fe2000f8ec03f */
[----:B------:R-:W-:Y:S11]  /*1310*/  @!P0 BRA `(.L_x_14) ;  /* 0x00000004003c8947 */ /* 0x000ff60003800000 */
[----:B------:R-:W-:-:S13]  /*1320*/  ISETP.NE.AND P1, PT, R50, 0x3, PT ;  /* 0x000000033200780c */ /* 0x000fda0003f25270 */
[----:B------:R-:W-:Y:S05]  /*1330*/  @!P1 BRA `(.L_x_15) ;  /* 0x0000000000049947 */ /* 0x000fea0003800000 */
[----:B------:R-:W-:Y:S01]  /*1340*/  BPT.TRAP 0x1 ;  /* 0x000000040000795c */ /* 0x000fe20000300000 */
.L_x_15:
[----:B------:R-:W-:Y:S01]  /*1350*/  ULEA UR6, UR5, UR10, 0x3 ;  /* 0x0000000a05067291 */ /* 0x000fe2000f8e183f */
[----:B------:R-:W-:-:S05]  /*1360*/  IMAD.U32 R2, RZ, RZ, UR4 ;  /* 0x00000004ff027e24 */ /* 0x000fca000f8e00ff */
[----:B------:R-:W-:-:S04]  /*1370*/  SHF.L.U32 R2, R2, 0x1f, RZ ;  /* 0x0000001f02027819 */ /* 0x000fc800000006ff */
[----:B------:R0:W1:Y:S01]  /*1380*/  SYNCS.PHASECHK.TRANS64.TRYWAIT P0, [UR6], R2 ;  /* 0x00000002ff0075a7 */ /* 0x0000620008000146 */
[----:B------:R-:W-:Y:S05]  /*1390*/  @!P1 BRA `(.L_x_16) ;  /* 0x0000000000049947 */ /* 0x000fea0003800000 */
[----:B------:R-:W-:Y:S01]  /*13a0*/  BPT.TRAP 0x1 ;  /* 0x000000040000795c */ /* 0x000fe20000300000 */
.L_x_16:
[----:B-1----:R-:W-:Y:S05]  /*13b0*/  @P0 BRA `(.L_x_17) ;  /* 0x0000000000080947 */ /* 0x002fea0003800000 */
[----:B------:R-:W1:Y:S02]  /*13c0*/  SYNCS.PHASECHK.TRANS64.TRYWAIT P0, [UR6], R2 ;  /* 0x00000002ff0075a7 */ /* 0x000e640008000146 */
[----:B-1----:R-:W-:Y:S05]  /*13d0*/  @!P0 BRA `(.L_x_18) ;  /* 0x0000004400b08947 */ /* 0x002fea0003800000 */
.L_x_17:
[----:B------:R-:W-:Y:S01]  /*13e0*/  UIADD3 UR6, UR10, 0x34180, URZ ;  /* 0x000341800a067890 */ /* 0x000fe2000fffe03f */
[----:B------:R-:W-:Y:S01]  /*13f0*/  WARPGROUP.ARRIVE ;  /* 0x00000000000079c5 */ /* 0x000fe20000000000 */
[----:B------:R-:W-:Y:S01]  /*1400*/  ULOP3.LUT UR7, UR11, 0x10000, URZ, 0xfc, !UPT ;  /* 0x000100000b077892 */ /* 0x000fe2000f8efc3f */
[----:B------:R-:W-:Y:S01]  /*1410*/  CS2R R12, SRZ ;  /* 0x00000000000c7805 */ /* 0x000fe2000001ff00 */
[----:B------:R-:W-:Y:S01]  /*1420*/  USHF.R.U32.HI UR6, URZ, 0x4, UR6 ;  /* 0x000000043f067899 */ /* 0x000fe20008011606 */
[----:B------:R-:W-:Y:S01]  /*1430*/  IMAD.MOV.U32 R17, RZ, RZ, RZ ;  /* 0x000000ffff117224 */ /* 0x000fe200078e00ff */
[----:B------:R-:W-:Y:S01]  /*1440*/  ULEA UR7, UR5, UR7, 0xa ;  /* 0x0000000705077291 */ /* 0x000fe2000f8e503f */
[----:B------:R-:W-:Y:S01]  /*1450*/  IMAD.MOV.U32 R21, RZ, RZ, RZ ;  /* 0x000000ffff157224 */ /* 0x000fe200078e00ff */
[----:B------:R-:W-:Y:S01]  /*1460*/  ULOP3.LUT UR6, UR6, 0x3fff, URZ, 0xc0, !UPT ;  /* 0x00003fff06067892 */ /* 0x000fe2000f8ec03f */
[----:B------:R-:W-:Y:S01]  /*1470*/  IMAD.MOV.U32 R22, RZ, RZ, RZ ;  /* 0x000000ffff167224 */ /* 0x000fe200078e00ff */
[----:B------:R-:W-:Y:S01]  /*1480*/  UMOV UR13, 0x80000020 ;  /* 0x80000020000d7882 */ /* 0x000fe20000000000 */
[----:B------:R-:W-:Y:S01]  /*1490*/  UMOV UR15, 0x80000020 ;  /* 0x80000020000f7882 */ /* 0x000fe20000000000 */
[----:B------:R-:W-:Y:S01]  /*14a0*/  ULOP3.LUT UR6, UR6, 0x10000, URZ, 0xfc, !UPT ;  /* 0x0001000006067892 */ /* 0x000fe2000f8efc3f */
[----:B------:R-:W-:Y:S01]  /*14b0*/  CS2R R40, SRZ ;  /* 0x0000000000287805 */ /* 0x000fe2000001ff00 */
[----:B------:R-:W-:Y:S01]  /*14c0*/  UMOV UR12, UR7 ;  /* 0x00000007000c7c82 */ /* 0x000fe20008000000 */
[----:B------:R-:W-:Y:S01]  /*14d0*/  UIADD3 UR8, UR7, 0x200, URZ ;  /* 0x0000020007087890 */ /* 0x000fe2000fffe03f */
[----:B------:R-:W-:Y:S01]  /*14e0*/  CS2R R42, SRZ ;  /* 0x00000000002a7805 */ /* 0x000fe2000001ff00 */
[----:B------:R-:W-:Y:S01]  /*14f0*/  ULEA UR6, UR5, UR6, 0x6 ;  /* 0x0000000605067291 */ /* 0x000fe2000f8e303f */
[----:B------:R-:W-:-:S02]  /*1500*/  CS2R R44, SRZ ;  /* 0x00000000002c7805 */ /* 0x000fc4000001ff00 */
[----:B------:R-:W-:Y:S02]  /*1510*/  CS2R R46, SRZ ;  /* 0x00000000002e7805 */ /* 0x000fe4000001ff00 */
[----:B------:R-:W-:Y:S01]  /*1520*/  CS2R R48, SRZ ;  /* 0x0000000000307805 */ /* 0x000fe2000001ff00 */
[----:B------:R-:W-:Y:S01]  /*1530*/  IMAD.MOV.U32 R51, RZ, RZ, RZ ;  /* 0x000000ffff337224 */ /* 0x000fe200078e00ff */
[----:B------:R-:W-:Y:S02]  /*1540*/  UMOV UR14, UR6 ;  /* 0x00000006000e7c82 */ /* 0x000fe40008000000 */
[----:B------:R-:W-:Y:S01]  /*1550*/  QGMMA.64x16x32.F32.E4M3.E4M3 R32, gdesc[UR12], RZ, !UPT ;  /* 0x002000000c2079f3 */ /* 0x000fe2000c7008ff */
[----:B------:R-:W-:Y:S01]  /*1560*/  UMOV UR12, UR8 ;  /* 0x00000008000c7c82 */ /* 0x000fe20008000000 */
[----:B------:R-:W-:Y:S01]  /*1570*/  UMOV UR13, 0x80000020 ;  /* 0x80000020000d7882 */ /* 0x000fe20000000000 */
[----:B------:R-:W-:Y:S01]  /*1580*/  ULDC UR8, c[0x0][0x50c] ;  /* 0x0001430000087ab9 */ /* 0x000fe20000000800 */
[----:B------:R-:W-:Y:S01]  /*1590*/  QGMMA.64x16x32.F32.E4M3.E4M3 R24, gdesc[UR12], RZ, !UPT ;  /* 0x002000000c1879f3 */ /* 0x000fe2000c7008ff */
[----:B------:R-:W-:-:S02]  /*15a0*/  UIADD3 UR12, UR7, 0x2, URZ ;  /* 0x00000002070c7890 */ /* 0x000fc4000fffe03f */
[----:B------:R-:W-:Y:S02]  /*15b0*/  UIADD3 UR14, UR6, 0x2, URZ ;  /* 0x00000002060e7890 */ /* 0x000fe4000fffe03f */
[----:B------:R-:W-:Y:S01]  /*15c0*/  UIADD3 UR7, UR7, 0x202, URZ ;  /* 0x0000020207077890 */ /* 0x000fe2000fffe03f */
[----:B------:R-:W-:Y:S01]  /*15d0*/  UMOV UR13, 0x80000020 ;  /* 0x80000020000d7882 */ /* 0x000fe20000000000 */
[----:B------:R-:W-:Y:S01]  /*15e0*/  UMOV UR15, 0x80000020 ;  /* 0x80000020000f7882 */ /* 0x000fe20000000000 */
[----:B------:R-:W-:Y:S01]  /*15f0*/  UISETP.NE.AND UP0, UPT, UR8, 0x2, UPT ;  /* 0x000000020800788c */ /* 0x000fe2000bf05270 */
[----:B------:R-:W-:-:S03]  /*1600*/  UMOV UR6, 0x2 ;  /* 0x0000000200067882 */ /* 0x000fc60000000000 */
[----:B------:R-:W-:Y:S01]  /*1610*/  QGMMA.64x16x32.F32.E4M3.E4M3 R32, gdesc[UR12], R32 ;  /* 0x002000000c2079f3 */ /* 0x000fe20008700820 */
[----:B------:R-:W-:Y:S01]  /*1620*/  UMOV UR12, UR7 ;  /* 0x00000007000c7c82 */ /* 0x000fe20008000000 */
[----:B------:R-:W-:Y:S01]  /*1630*/  USEL UR7, URZ, 0x1, UP0 ;  /* 0x000000013f077887 */ /* 0x000fe20008000000 */
[----:B------:R-:W-:Y:S02]  /*1640*/  UMOV UR13, 0x80000020 ;  /* 0x80000020000d7882 */ /* 0x000fe40000000000 */
[----:B------:R-:W-:Y:S03]  /*1650*/  QGMMA.64x16x32.F32.E4M3.E4M3 R24, gdesc[UR12], R24, gsb0 ;  /* 0x002000000c1879f3 */ /* 0x000fe60008000818 */
[----:B------:R-:W-:-:S13]  /*1660*/  ISETP.NE.AND P0, PT, RZ, UR7, PT ;  /* 0x00000007ff007c0c */ /* 0x000fda000bf05270 */
[----:B------:R-:W-:Y:S05]  /*1670*/  @!P0 BRA `(.L_x_19) ;  /* 0x0000000000488947 */ /* 0x000fea0003800000 */
[----:B------:R-:W-:Y:S02]  /*1680*/  WARPGROUP.DEPBAR.LE gsb0, 0x0 ;  /* 0x00008000000079c5 */ /* 0x000fe40000010000 */
[----:B------:R-:W-:-:S01]  /*1690*/  FADD R51, RZ, R32 ;  /* 0x00000020ff337221 */ /* 0x000fc20000000000 */
[----:B------:R-:W-:Y:S01]  /*16a0*/  FADD R48, RZ, R33 ;  /* 0x00000021ff307221 */ /* 0x000fe20000000000 */
        /* <DEDUP_REMOVED lines=14> */
[----:B------:R-:W-:-:S06]  /*1790*/  UMOV UR6, URZ ;  /* 0x0000003f00067c82 */ /* 0x000fcc0008000000 */
.L_x_19:
[----:B------:R-:W-:-:S04]  /*17a0*/  UIADD3 UR18, UR5, 0x1, URZ ;  /* 0x0000000105127890 */ /* 0x000fc8000fffe03f */
[----:B------:R-:W-:-:S04]  /*17b0*/  UISETP.NE.AND UP0, UPT, UR18, 0xd, UPT ;  /* 0x0000000d1200788c */ /* 0x000fc8000bf05270 */
[----:B------:R-:W-:Y:S02]  /*17c0*/  USEL UR8, URZ, 0x1, UP0 ;  /* 0x000000013f087887 */ /* 0x000fe40008000000 */
[----:B------:R-:W-:Y:S02]  /*17d0*/  USEL UR18, UR18, URZ, UP0 ;  /* 0x0000003f12127287 */ /* 0x000fe40008000000 */
[----:B------:R-:W-:-:S06]  /*17e0*/  ULOP3.LUT UR8, UR4, UR8, URZ, 0x3c, !UPT ;  /* 0x0000000804087292 */ /* 0x000fcc000f8e3c3f */
[----:B------:R-:W-:Y:S01]  /*17f0*/  IMAD.U32 R5, RZ, RZ, UR8 ;  /* 0x00000008ff057e24 */ /* 0x000fe2000f8e00ff */
[----:B------:R-:W-:-:S06]  /*1800*/  UMOV UR8, 0x1 ;  /* 0x0000000100087882 */ /* 0x000fcc0000000000 */
.L_x_14:
[----:B------:R-:W-:-:S04]  /*1810*/  UISETP.LT.AND UP0, UPT, UR9, 0x1, UPT ;  /* 0x000000010900788c */ /* 0x000fc8000bf01270 */
[----:B------:R-:W-:-:S04]  /*1820*/  USEL UR12, UR9, 0x1, UP0 ;  /* 0x00000001090c7887 */ /* 0x000fc80008000000 */
[----:B------:R-:W-:-:S04]  /*1830*/  UIADD3 UR12, UR9, -UR12, URZ ;  /* 0x8000000c090c7290 */ /* 0x000fc8000fffe03f */
[----:B------:R-:W-:-:S06]  /*1840*/  UISETP.GE.AND UP0, UPT, UR12, 0x1, UPT ;  /* 0x000000010c00788c */ /* 0x000fcc000bf06270 */
[----:B------:R-:W-:-:S13]  /*1850*/  PLOP3.LUT P0, PT, PT, PT, UP0, 0x80, 0x0 ;  /* 0x000000000000781c */ /* 0x000fda0003f0f008 */
[----:B------:R-:W-:Y:S05]  /*1860*/  @!P0 BRA `(.L_x_20) ;  /* 0x00000004006c8947 */ /* 0x000fea0003800000 */
[----:B01----:R-:W-:Y:S01]  /*1870*/  IMAD.U32 R2, RZ, RZ, UR12 ;  /* 0x0000000cff027e24 */ /* 0x003fe2000f8e00ff */
[----:B------:R-:W-:Y:S01]  /*1880*/  UMOV UR19, UR5 ;  /* 0x0000000500137c82 */ /* 0x000fe20008000000 */
[----:B------:R-:W-:-:S05]  /*1890*/  ULDC UR21, c[0x0][0x50c] ;  /* 0x0001430000157ab9 */ /* 0x000fca0000000800 */
.L_x_28:
[----:B------:R-:W-:-:S13]  /*18a0*/  ISETP.NE.AND P1, PT, R50, 0x3, PT ;  /* 0x000000033200780c */ /* 0x000fda0003f25270 */
[----:B01----:R-:W-:Y:S05]  /*18b0*/  @!P1 BRA `(.L_x_21) ;  /* 0x0000000000049947 */ /* 0x003fea0003800000 */
[----:B------:R-:W-:Y:S01]  /*18c0*/  BPT.TRAP 0x1 ;  /* 0x000000040000795c */ /* 0x000fe20000300000 */
.L_x_21:
[----:B------:R-:W0:Y:S01]  /*18d0*/  S2UR UR12, SR_CgaCtaId ;  /* 0x00000000000c79c3 */ /* 0x000e220000008800 */
[----:B------:R-:W-:Y:S01]  /*18e0*/  UMOV UR10, 0x400 ;  /* 0x00000400000a7882 */ /* 0x000fe20000000000 */
[----:B------:R-:W-:Y:S01]  /*18f0*/  SHF.L.U32 R3, R5, 0x1f, RZ ;  /* 0x0000001f05037819 */ /* 0x000fe200000006ff */
[----:B0-----:R-:W-:-:S04]  /*1900*/  ULEA UR10, UR12, UR10, 0x18 ;  /* 0x0000000a0c0a7291 */ /* 0x001fc8000f8ec03f */
[----:B------:R-:W-:-:S09]  /*1910*/  ULEA UR12, UR18, UR10, 0x3 ;  /* 0x0000000a120c7291 */ /* 0x000fd2000f8e183f */
[----:B------:R0:W1:Y:S01]  /*1920*/  SYNCS.PHASECHK.TRANS64.TRYWAIT P0, [UR12], R3 ;  /* 0x00000003ff0075a7 */ /* 0x000062000800014c */
[----:B------:R-:W-:Y:S05]  /*1930*/  @!P1 BRA `(.L_x_22) ;  /* 0x0000000000049947 */ /* 0x000fea0003800000 */
[----:B------:R-:W-:Y:S01]  /*1940*/  BPT.TRAP 0x1 ;  /* 0x000000040000795c */ /* 0x000fe20000300000 */
.L_x_22:
[----:B-1----:R-:W-:Y:S05]  /*1950*/  @P0 BRA `(.L_x_23) ;  /* 0x0000000000080947 */ /* 0x002fea0003800000 */
[----:B------:R-:W1:Y:S02]  /*1960*/  SYNCS.PHASECHK.TRANS64.TRYWAIT P0, [UR12], R3 ;  /* 0x00000003ff0075a7 */ /* 0x000e64000800014c */
[----:B-1----:R-:W-:Y:S05]  /*1970*/  @!P0 BRA `(.L_x_24) ;  /* 0x0000004000608947 */ /* 0x002fea0003800000 */
.L_x_23:
[----:B------:R-:W-:Y:S01]  /*1980*/  UIADD3 UR12, UR10, 0x34180, URZ ;  /* 0x000341800a0c7890 */ /* 0x000fe2000fffe03f */
[----:B------:R-:W-:Y:S01]  /*1990*/  WARPGROUP.ARRIVE ;  /* 0x00000000000079c5 */ /* 0x000fe20000000000 */
[----:B------:R-:W-:Y:S02]  /*19a0*/  UISETP.NE.AND UP0, UPT, UR7, URZ, UPT ;  /* 0x0000003f0700728c */ /* 0x000fe4000bf05270 */
[----:B------:R-:W-:Y:S02]  /*19b0*/  USHF.R.U32.HI UR12, URZ, 0x4, UR12 ;  /* 0x000000043f0c7899 */ /* 0x000fe4000801160c */
[----:B------:R-:W-:Y:S02]  /*19c0*/  USEL UR8, UR8, URZ, !UP0 ;  /* 0x0000003f08087287 */ /* 0x000fe4000c000000 */
[----:B------:R-:W-:Y:S02]  /*19d0*/  ULOP3.LUT UR12, UR12, 0x3fff, URZ, 0xc0, !UPT ;  /* 0x00003fff0c0c7892 */ /* 0x000fe4000f8ec03f */
[----:B------:R-:W-:-:S02]  /*19e0*/  ULOP3.LUT UR7, UR11, 0x10000, URZ, 0xfc, !UPT ;  /* 0x000100000b077892 */ /* 0x000fc4000f8efc3f */
[----:B------:R-:W-:Y:S02]  /*19f0*/  ULOP3.LUT UR12, UR12, 0x10000, URZ, 0xfc, !UPT ;  /* 0x000100000c0c7892 */ /* 0x000fe4000f8efc3f */
[----:B------:R-:W-:Y:S02]  /*1a00*/  UISETP.NE.U32.AND UP0, UPT, UR8, URZ, UPT ;  /* 0x0000003f0800728c */ /* 0x000fe4000bf05070 */
[----:B------:R-:W-:Y:S02]  /*1a10*/  ULEA UR8, UR18, UR7, 0xa ;  /* 0x0000000712087291 */ /* 0x000fe4000f8e503f */
[----:B------:R-:W-:Y:S02]  /*1a20*/  ULEA UR7, UR18, UR12, 0x6 ;  /* 0x0000000c12077291 */ /* 0x000fe4000f8e303f */
[----:B------:R-:W-:Y:S01]  /*1a30*/  UIADD3 UR20, UR8, 0x200, URZ ;  /* 0x0000020008147890 */ /* 0x000fe2000fffe03f */
[----:B------:R-:W-:Y:S02]  /*1a40*/  UMOV UR13, 0x80000020 ;  /* 0x80000020000d7882 */ /* 0x000fe40000000000 */
[----:B------:R-:W-:Y:S01]  /*1a50*/  UMOV UR12, UR8 ;  /* 0x00000008000c7c82 */ /* 0x000fe20008000000 */
[----:B------:R-:W-:Y:S01]  /*1a60*/  UMOV UR15, 0x80000020 ;  /* 0x80000020000f7882 */ /* 0x000fe20000000000 */
[----:B------:R-:W-:Y:S01]  /*1a70*/  UMOV UR14, UR7 ;  /* 0x00000007000e7c82 */ /* 0x000fe20008000000 */
[----:B------:R-:W-:Y:S01]  /*1a80*/  UIADD3 UR6, UR6, 0x2, URZ ;  /* 0x0000000206067890 */ /* 0x000fe2000fffe03f */
[----:B------:R-:W-:Y:S01]  /*1a90*/  QGMMA.64x16x32.F32.E4M3.E4M3 R32, gdesc[UR12], R32, UP0 ;  /* 0x002000000c2079f3 */ /* 0x000fe2000bf00820 */
[----:B------:R-:W-:Y:S01]  /*1aa0*/  UMOV UR12, UR20 ;  /* 0x00000014000c7c82 */ /* 0x000fe20008000000 */
[----:B------:R-:W-:-:S02]  /*1ab0*/  UMOV UR13, 0x80000020 ;  /* 0x80000020000d7882 */ /* 0x000fc40000000000 */
[----:B------:R-:W-:Y:S01]  /*1ac0*/  QGMMA.64x16x32.F32.E4M3.E4M3 R24, gdesc[UR12], R24, UP0 ;  /* 0x002000000c1879f3 */ /* 0x000fe2000bf00818 */
[----:B------:R-:W-:Y:S02]  /*1ad0*/  UIADD3 UR12, UR8, 0x2, URZ ;  /* 0x00000002080c7890 */ /* 0x000fe4000fffe03f */
[----:B------:R-:W-:Y:S02]  /*1ae0*/  UIADD3 UR14, UR7, 0x2, URZ ;  /* 0x00000002070e7890 */ /* 0x000fe4000fffe03f */
[----:B------:R-:W-:Y:S01]  /*1af0*/  UIADD3 UR8, UR8, 0x202, URZ ;  /* 0x0000020208087890 */ /* 0x000fe2000fffe03f */
[----:B------:R-:W-:Y:S01]  /*1b00*/  UMOV UR13, 0x80000020 ;  /* 0x80000020000d7882 */ /* 0x000fe20000000000 */
[----:B------:R-:W-:Y:S01]  /*1b10*/  UMOV UR15, 0x80000020 ;  /* 0x80000020000f7882 */ /* 0x000fe20000000000 */
[----:B------:R-:W-:-:S04]  /*1b20*/  UISETP.NE.AND UP0, UPT, UR6, UR21, UPT ;  /* 0x000000150600728c */ /* 0x000fc8000bf05270 */
[----:B------:R-:W-:-:S06]  /*1b30*/  USEL UR7, URZ, 0x1, UP0 ;  /* 0x000000013f077887 */ /* 0x000fcc0008000000 */
[----:B------:R-:W-:Y:S01]  /*1b40*/  ISETP.NE.AND P0, PT, RZ, UR7, PT ;  /* 0x00000007ff007c0c */ /* 0x000fe2000bf05270 */
[----:B------:R-:W-:Y:S01]  /*1b50*/  QGMMA.64x16x32.F32.E4M3.E4M3 R32, gdesc[UR12], R32 ;  /* 0x002000000c2079f3 */ /* 0x000fe20008700820 */
[----:B------:R-:W-:Y:S01]  /*1b60*/  UMOV UR12, UR8 ;  /* 0x00000008000c7c82 */ /* 0x000fe20008000000 */
[----:B------:R-:W-:Y:S02]  /*1b70*/  UMOV UR13, 0x80000020 ;  /* 0x80000020000d7882 */ /* 0x000fe40000000000 */
[----:B------:R-:W-:Y:S03]  /*1b80*/  QGMMA.64x16x32.F32.E4M3.E4M3 R24, gdesc[UR12], R24, gsb0 ;  /* 0x002000000c1879f3 */ /* 0x000fe60008000818 */
[----:B------:R-:W-:-:S05]  /*1b90*/  WARPGROUP.DEPBAR.LE gsb0, 0x1 ;  /* 0x00008000000079c5 */ /* 0x000fca0000010100 */
[----:B------:R-:W-:Y:S05]  /*1ba0*/  @!P0 BRA `(.L_x_25) ;  /* 0x0000000000488947 */ /* 0x000fea0003800000 */
[----:B------:R-:W-:Y:S02]  /*1bb0*/  WARPGROUP.DEPBAR.LE gsb0, 0x0 ;  /* 0x00008000000079c5 */ /* 0x000fe40000010000 */
[----:B------:R-:W-:-:S01]  /*1bc0*/  FADD R51, R32, R51 ;  /* 0x0000003320337221 */ /* 0x000fc20000000000 */
[----:B------:R-:W-:Y:S01]  /*1bd0*/  FADD R48, R33, R48 ;  /* 0x0000003021307221 */ /* 0x000fe20000000000 */
        /* <DEDUP_REMOVED lines=14> */
[----:B------:R-:W-:-:S06]  /*1cc0*/  UMOV UR6, URZ ;  /* 0x0000003f00067c82 */ /* 0x000fcc0008000000 */
.L_x_25:
[----:B------:R-:W-:Y:S05]  /*1cd0*/  @!P1 BRA `(.L_x_26) ;  /* 0x0000000000049947 */ /* 0x000fea0003800000 */
[----:B------:R-:W-:Y:S01]  /*1ce0*/  BPT.TRAP 0x1 ;  /* 0x000000040000795c */ /* 0x000fe20000300000 */
.L_x_26:
[----:B------:R-:W-:Y:S01]  /*1cf0*/  ULEA UR8, UR19, UR10, 0x3 ;  /* 0x0000000a13087291 */ /* 0x000fe2000f8e183f */
[----:B------:R-:W-:-:S03]  /*1d00*/  ISETP.GT.U32.AND P0, PT, R8, 0x1, PT ;  /* 0x000000010800780c */ /* 0x000fc60003f04070 */
[----:B------:R-:W-:-:S04]  /*1d10*/  UIADD3 UR8, UR8, 0x68, URZ ;  /* 0x0000006808087890 */ /* 0x000fc8000fffe03f */
[----:B------:R-:W-:-:S09]  /*1d20*/  UPRMT UR8, URZ, 0x654, UR8 ;  /* 0x000006543f087896 */ /* 0x000fd20008000008 */
[----:B------:R-:W-:Y:S01]  /*1d30*/  SYNCS.ARRIVE.TRANS64.RED.A1T0 RZ, [UR8], RZ ;  /* 0x000000ffffff79a7 */ /* 0x000fe20008100408 */
[----:B------:R-:W-:Y:S05]  /*1d40*/  @P0 BRA `(.L_x_27) ;  /* 0x0000000000040947 */ /* 0x000fea0003800000 */
[----:B------:R-:W-:Y:S01]  /*1d50*/  BPT.TRAP 0x1 ;  /* 0x000000040000795c */ /* 0x000fe20000300000 */
.L_x_27:
[----:B------:R-:W-:Y:S01]  /*1d60*/  UIADD3 UR18, UR18, 0x1, URZ ;  /* 0x0000000112127890 */ /* 0x000fe2000fffe03f */
[C---:B------:R-:W-:Y:S01]  /*1d70*/  ISETP.GT.AND P0, PT, R2.reuse, 0x1, PT ;  /* 0x000000010200780c */ /* 0x040fe20003f04270 */
[----:B------:R-:W-:Y:S01]  /*1d80*/  UIADD3 UR19, UR19, 0x1, URZ ;  /* 0x0000000113137890 */ /* 0x000fe2000fffe03f */
[----:B------:R-:W-:Y:S01]  /*1d90*/  VIADD R2, R2, 0xffffffff ;  /* 0xffffffff02027836 */ /* 0x000fe20000000000 */
[----:B------:R-:W-:Y:S02]  /*1da0*/  UISETP.NE.AND UP0, UPT, UR18, 0xd, UPT ;  /* 0x0000000d1200788c */ /* 0x000fe4000bf05270 */
[----:B------:R-:W-:Y:S02]  /*1db0*/  UISETP.NE.AND UP1, UPT, UR19, 0xd, UPT ;  /* 0x0000000d1300788c */ /* 0x000fe4000bf25270 */
[----:B------:R-:W-:Y:S02]  /*1dc0*/  USEL UR8, URZ, 0x1, UP0 ;  /* 0x000000013f087887 */ /* 0x000fe40008000000 */
[----:B------:R-:W-:-:S02]  /*1dd0*/  USEL UR18, UR18, URZ, UP0 ;  /* 0x0000003f12127287 */ /* 0x000fc40008000000 */
[----:B------:R-:W-:Y:S02]  /*1de0*/  USEL UR19, UR19, URZ, UP1 ;  /* 0x0000003f13137287 */ /* 0x000fe40008800000 */
[----:B------:R-:W-:Y:S01]  /*1df0*/  LOP3.LUT R5, R5, UR8, RZ, 0x3c, !PT ;  /* 0x0000000805057c12 */ /* 0x000fe2000f8e3cff */
[----:B------:R-:W-:Y:S01]  /*1e00*/  UMOV UR8, 0x1 ;  /* 0x0000000100087882 */ /* 0x000fe20000000000 */
[----:B------:R-:W-:Y:S08]  /*1e10*/  @P0 BRA `(.L_x_28) ;  /* 0xfffffff800a00947 */ /* 0x000ff0000383ffff */
.L_x_20:
[----:B------:R-:W-:Y:S01]  /*1e20*/  UISETP.NE.AND UP0, UPT, UR6, URZ, UPT ;  /* 0x0000003f0600728c */ /* 0x000fe2000bf05270 */
[----:B01----:R-:W0:Y:S03]  /*1e30*/  LDC R2, c[0x0][0x28c] ;  /* 0x0000a300ff027b82 */ /* 0x003e260000000800 */
[----:B------:R-:W-:-:S06]  /*1e40*/  USEL UR6, URZ, 0x1, !UP0 ;  /* 0x000000013f067887 */ /* 0x000fcc000c000000 */
[----:B------:R-:W-:Y:S02]  /*1e50*/  ISETP.NE.AND P0, PT, RZ, UR6, PT ;  /* 0x00000006ff007c0c */ /* 0x000fe4000bf05270 */
[----:B0-----:R-:W-:-:S11]  /*1e60*/  ISETP.GE.AND P1, PT, R2, 0x1, PT ;  /* 0x000000010200780c */ /* 0x001fd60003f26270 */
[----:B------:R-:W-:Y:S05]  /*1e70*/  @!P0 BRA `(.L_x_29) ;  /* 0x0000000000448947 */ /* 0x000fea0003800000 */
[----:B------:R-:W-:Y:S02]  /*1e80*/  WARPGROUP.DEPBAR.LE gsb0, 0x0 ;  /* 0x00008000000079c5 */ /* 0x000fe40000010000 */
[----:B------:R-:W-:Y:S01]  /*1e90*/  FADD R51, R32, R51 ;  /* 0x0000003320337221 */ /* 0x000fe20000000000 */
        /* <DEDUP_REMOVED lines=14> */
[----:B------:R-:W-:-:S07]  /*1f80*/  FADD R12, R12, R31 ;  /* 0x0000001f0c0c7221 */ /* 0x000fce0000000000 */
.L_x_29:
[----:B------:R-:W-:Y:S02]  /*1f90*/  WARPGROUP.DEPBAR.LE gsb0, 0x0 ;  /* 0x00008000000079c5 */ /* 0x000fe40000010000 */
[----:B------:R-:W-:Y:S05]  /*1fa0*/  @!P1 BRA `(.L_x_30) ;  /* 0x0000000000409947 */ /* 0x000fea0003800000 */
[----:B------:R-:W-:-:S13]  /*1fb0*/  ISETP.NE.AND P0, PT, R50, 0x3, PT ;  /* 0x000000033200780c */ /* 0x000fda0003f05270 */
[----:B------:R-:W-:Y:S05]  /*1fc0*/  @!P0 BRA `(.L_x_31) ;  /* 0x0000000000048947 */ /* 0x000fea0003800000 */
[----:B------:R-:W-:Y:S01]  /*1fd0*/  BPT.TRAP 0x1 ;  /* 0x000000040000795c */ /* 0x000fe20000300000 */
.L_x_31:
[----:B------:R-:W-:Y:S01]  /*1fe0*/  UISETP.LT.AND UP0, UPT, UR9, 0x1, UPT ;  /* 0x000000010900788c */ /* 0x000fe2000bf01270 */
[----:B------:R-:W-:-:S03]  /*1ff0*/  ISETP.GT.U32.AND P0, PT, R8, 0x1, PT ;  /* 0x000000010800780c */ /* 0x000fc60003f04070 */
[----:B------:R-:W-:-:S04]  /*2000*/  USEL UR8, UR9, 0x1, UP0 ;  /* 0x0000000109087887 */ /* 0x000fc80008000000 */
[----:B------:R-:W-:-:S04]  /*2010*/  UIADD3 UR8, UR5, UR9, -UR8 ;  /* 0x0000000905087290 */ /* 0x000fc8000fffe808 */
[----:B------:R-:W-:-:S04]  /*2020*/  UIMAD.WIDE.U32 UR6, UR8, 0x4ec4ec4f, URZ ;  /* 0x4ec4ec4f080678a5 */ /* 0x000fc8000f8e003f */
[----:B------:R-:W-:-:S04]  /*2030*/  USHF.R.U32.HI UR6, URZ, 0x2, UR7 ;  /* 0x000000023f067899 */ /* 0x000fc80008011607 */
[----:B------:R-:W-:-:S04]  /*2040*/  UIMAD UR8, UR6, -0xd, UR8 ;  /* 0xfffffff3060878a4 */ /* 0x000fc8000f8e0208 */
[----:B------:R-:W-:-:S04]  /*2050*/  ULEA UR8, UR8, UR10, 0x3 ;  /* 0x0000000a08087291 */ /* 0x000fc8000f8e183f */
[----:B------:R-:W-:-:S04]  /*2060*/  UIADD3 UR8, UR8, 0x68, URZ ;  /* 0x0000006808087890 */ /* 0x000fc8000fffe03f */
[----:B------:R-:W-:-:S09]  /*2070*/  UPRMT UR8, URZ, 0x654, UR8 ;  /* 0x000006543f087896 */ /* 0x000fd20008000008 */
[----:B------:R-:W-:Y:S01]  /*2080*/  SYNCS.ARRIVE.TRANS64.RED.A1T0 RZ, [UR8], RZ ;  /* 0x000000ffffff79a7 */ /* 0x000fe20008100408 */
[----:B------:R-:W-:Y:S05]  /*2090*/  @P0 BRA `(.L_x_30) ;  /* 0x0000000000040947 */ /* 0x000fea0003800000 */
[----:B------:R-:W-:Y:S01]  /*20a0*/  BPT.TRAP 0x1 ;  /* 0x000000040000795c */ /* 0x000fe20000300000 */
.L_x_30:
[----:B------:R-:W0:Y:S01]  /*20b0*/  LDC R18, c[0x0][0x288] ;  /* 0x0000a200ff127b82 */ /* 0x000e220000000800 */
[--C-:B------:R-:W-:Y:S01]  /*20c0*/  SHF.R.U32.HI R2, RZ, 0x2, R16.reuse ;  /* 0x00000002ff027819 */ /* 0x100fe20000011610 */
[----:B------:R-:W-:Y:S01]  /*20d0*/  IMAD.SHL.U32 R15, R11, 0x10, RZ ;  /* 0x000000100b0f7824 */ /* 0x000fe200078e00ff */
[----:B------:R-:W-:Y:S01]  /*20e0*/  SHF.R.U32.HI R5, RZ, 0x7, R16 ;  /* 0x00000007ff057819 */ /* 0x000fe20000011610 */
[----:B------:R-:W-:Y:S01]  /*20f0*/  UIADD3 UR5, UR9, UR5, URZ ;  /* 0x0000000509057290 */ /* 0x000fe2000fffe03f */
[----:B------:R-:W-:Y:S01]  /*2100*/  LOP3.LUT R10, R16, 0x3, RZ, 0xc0, !PT ;  /* 0x00000003100a7812 */ /* 0x000fe200078ec0ff */
[----:B------:R-:W-:Y:S01]  /*2110*/  IMAD.SHL.U32 R25, R20, 0x100, RZ ;  /* 0x0000010014197824 */ /* 0x000fe200078e00ff */
[----:B------:R-:W-:Y:S01]  /*2120*/  LOP3.LUT R4, R16, 0x60, RZ, 0xc0, !PT ;  /* 0x0000006010047812 */ /* 0x000fe200078ec0ff */
[----:B------:R-:W-:Y:S01]  /*2130*/  UISETP.GT.U32.AND UP0, UPT, UR5, 0xc, UPT ;  /* 0x0000000c0500788c */ /* 0x000fe2000bf04070 */
[----:B------:R-:W-:Y:S01]  /*2140*/  LOP3.LUT R3, R2, 0x7, RZ, 0xc0, !PT ;  /* 0x0000000702037812 */ /* 0x000fe200078ec0ff */
[----:B------:R-:W-:Y:S01]  /*2150*/  ULDC UR12, c[0x0][0x284] ;  /* 0x0000a100000c7ab9 */ /* 0x000fe20000000800 */
[----:B------:R-:W-:Y:S01]  /*2160*/  LOP3.LUT R2, R5, 0x1, RZ, 0xc0, !PT ;  /* 0x0000000105027812 */ /* 0x000fe200078ec0ff */
[----:B------:R-:W-:Y:S01]  /*2170*/  UISETP.LT.U32.AND UP0, UPT, UR9, 0xd, UP0 ;  /* 0x0000000d0900788c */ /* 0x000fe20008701070 */
[----:B------:R-:W-:Y:S01]  /*2180*/  SHF.R.U32.HI R4, RZ, 0x1, R4 ;  /* 0x00000001ff047819 */ /* 0x000fe20000011604 */
[----:B------:R-:W-:Y:S01]  /*2190*/  UISETP.GE.U32.AND UP1, UPT, UR9, 0xd, UPT ;  /* 0x0000000d0900788c */ /* 0x000fe2000bf26070 */
[----:B------:R-:W-:Y:S01]  /*21a0*/  SHF.R.S32.HI R30, RZ, 0x1f, R23 ;  /* 0x0000001fff1e7819 */ /* 0x000fe20000011417 */
[----:B------:R-:W-:Y:S01]  /*21b0*/  IMAD.SHL.U32 R14, R2, 0x40, RZ ;  /* 0x00000040020e7824 */ /* 0x000fe200078e00ff */
[----:B------:R-:W-:Y:S01]  /*21c0*/  IADD3 R19, RZ, -R4, -R3 ;  /* 0x80000004ff137210 */ /* 0x000fe20007ffe803 */
[----:B------:R-:W-:Y:S01]  /*21d0*/  ULDC.64 UR10, c[0x0][0x5d0] ;  /* 0x00017400000a7ab9 */ /* 0x000fe20000000a00 */
[----:B------:R-:W-:-:S02]  /*21e0*/  UIMAD.WIDE.U32 UR6, UR5, 0x4ec4ec4f, URZ ;  /* 0x4ec4ec4f050678a5 */ /* 0x000fc4000f8e003f */
[----:B------:R-:W-:Y:S01]  /*21f0*/  LOP3.LUT R5, R14, 0x40, R3, 0xe2, !PT ;  /* 0x000000400e057812 */ /* 0x000fe200078ee203 */
[----:B------:R-:W-:Y:S01]  /*2200*/  USEL UR8, URZ, 0x1, !UP0 ;  /* 0x000000013f087887 */ /* 0x000fe2000c000000 */
[----:B------:R-:W-:Y:S01]  /*2210*/  IMAD R14, R2, -0x40, R19 ;  /* 0xffffffc0020e7824 */ /* 0x000fe200078e0213 */
[----:B0-----:R-:W-:Y:S01]  /*2220*/  ISETP.GE.AND P0, PT, R15, R18, PT ;  /* 0x000000120f00720c */ /* 0x001fe20003f06270 */
[----:B------:R-:W-:Y:S01]  /*2230*/  IMAD R24, R10, -0x2, R18 ;  /* 0xfffffffe0a187824 */ /* 0x000fe200078e0212 */
[----:B------:R-:W-:Y:S01]  /*2240*/  USHF.R.U32.HI UR6, URZ, 0x2, UR7 ;  /* 0x000000023f067899 */ /* 0x000fe20008011607 */
[----:B------:R-:W-:Y:S01]  /*2250*/  IMAD.SHL.U32 R18, R16, 0x2, RZ ;  /* 0x0000000210127824 */ /* 0x000fe200078e00ff */
[----:B------:R-:W-:Y:S01]  /*2260*/  ISETP.GE.OR P0, PT, R25, UR12, P0 ;  /* 0x0000000c19007c0c */ /* 0x000fe20008706670 */
[----:B------:R-:W-:Y:S01]  /*2270*/  IMAD R2, R30, UR10, RZ ;  /* 0x0000000a1e027c24 */ /* 0x000fe2000f8e02ff */
[----:B------:R-:W-:Y:S01]  /*2280*/  ULOP3.LUT UR4, UR4, UR8, URZ, 0x3c, !UPT ;  /* 0x0000000804047292 */ /* 0x000fe2000f8e3c3f */
[----:B------:R-:W-:Y:S01]  /*2290*/  IMAD.WIDE R10, R20, 0x100, RZ ;  /* 0x00000100140a7825 */ /* 0x000fe200078e02ff */
[----:B------:R-:W-:Y:S01]  /*22a0*/  LOP3.LUT R18, R15, 0x6, R18, 0xf8, !PT ;  /* 0x000000060f127812 */ /* 0x000fe200078ef812 */
[----:B------:R-:W-:Y:S01]  /*22b0*/  UIMAD UR5, UR6, -0xd, UR5 ;  /* 0xfffffff3060578a4 */ /* 0x000fe2000f8e0205 */
[----:B------:R-:W-:Y:S01]  /*22c0*/  IADD3 R32, -R25, UR12, R14 ;  /* 0x0000000c19207c10 */ /* 0x000fe2000fffe10e */
[----:B------:R-:W-:Y:S01]  /*22d0*/  IMAD R27, R23, UR11, R2 ;  /* 0x0000000b171b7c24 */ /* 0x000fe2000f8e0202 */
[----:B------:R-:W-:Y:S01]  /*22e0*/  SHF.R.S32.HI R19, RZ, 0x1f, R18 ;  /* 0x0000001fff137819 */ /* 0x000fe20000011412 */
[----:B------:R-:W-:Y:S01]  /*22f0*/  @UP1 ULOP3.LUT UR4, UR4, 0x1, UR6, 0x78, !UPT ;  /* 0x0000000104041892 */ /* 0x000fe2000f8e7806 */
[----:B------:R-:W-:Y:S01]  /*2300*/  LOP3.LUT R33, R10, R5, R4, 0xfe, !PT ;  /* 0x000000050a217212 */ /* 0x000fe200078efe04 */
[----:B------:R-:W-:-:S02]  /*2310*/  IMAD.IADD R34, R24, 0x1, -R15 ;  /* 0x0000000118227824 */ /* 0x000fc400078e0a0f */
[----:B------:R-:W-:-:S04]  /*2320*/  IMAD.WIDE.U32 R2, R23, UR10, R18 ;  /* 0x0000000a17027c25 */ /* 0x000fc8000f8e0012 */
[----:B------:R-:W-:Y:S02]  /*2330*/  IMAD.IADD R3, R3, 0x1, R27 ;  /* 0x0000000103037824 */ /* 0x000fe400078e021b */
[----:B------:R-:W-:Y:S01]  /*2340*/  IMAD.MOV.U32 R20, RZ, RZ, -0x1 ;  /* 0xffffffffff147424 */ /* 0x000fe200078e00ff */
[----:B------:R-:W-:Y:S06]  /*2350*/  @P0 BRA `(.L_x_32) ;  /* 0x0000001400440947 */ /* 0x000fec0003800000 */
[----:B------:R-:W0:Y:S01]  /*2360*/  LDC.64 R28, c[0x0][0x5c8] ;  /* 0x00017200ff1c7b82 */ /* 0x000e220000000a00 */
[----:B------:R-:W-:Y:S01]  /*2370*/  ULDC.64 UR6, c[0x0][0x5c0] ;  /* 0x0001700000067ab9 */ /* 0x000fe20000000a00 */
[----:B------:R-:W-:Y:S01]  /*2380*/  BSSY B0, `(.L_x_32) ;  /* 0x000014e000007945 */ /* 0x000fe20003800000 */
[-C--:B0-----:R-:W-:Y:S01]  /*2390*/  IMAD R4, R11, R28.reuse, RZ ;  /* 0x0000001c0b047224 */ /* 0x081fe200078e02ff */
[----:B------:R-:W-:Y:S01]  /*23a0*/  SHF.L.U64.HI R24, R28, 0x3, R29 ;  /* 0x000000031c187819 */ /* 0x000fe2000001021d */
[----:B------:R-:W-:-:S04]  /*23b0*/  IMAD.WIDE.U32 R2, R33, R28, R2 ;  /* 0x0000001c21027225 */ /* 0x000fc800078e0002 */
[----:B------:R-:W-:Y:S01]  /*23c0*/  IMAD R5, R33, R29, R4 ;  /* 0x0000001d21057224 */ /* 0x000fe200078e0204 */
[----:B------:R-:W-:Y:S01]  /*23d0*/  IADD3 R26, P4, R2, UR6, RZ ;  /* 0x00000006021a7c10 */ /* 0x000fe2000ff9e0ff */
[C---:B------:R-:W-:Y:S01]  /*23e0*/  IMAD.SHL.U32 R15, R28.reuse, 0x8, RZ ;  /* 0x000000081c0f7824 */ /* 0x040fe200078e00ff */
[----:B------:R-:W-:Y:S01]  /*23f0*/  LEA R4, P2, R28, R2, 0x7 ;  /* 0x000000021c047211 */ /* 0x000fe200078438ff */
[----:B------:R-:W-:-:S03]  /*2400*/  IMAD.IADD R3, R3, 0x1, R5 ;  /* 0x0000000103037824 */ /* 0x000fc600078e0205 */
[----:B------:R-:W-:Y:S02]  /*2410*/  IADD3 R14, P1, P0, R2, UR6, R15 ;  /* 0x00000006020e7c10 */ /* 0x000fe4000f83e00f */
[----:B------:R-:W-:Y:S02]  /*2420*/  IADD3.X R27, R3, UR7, RZ, P4, !PT ;  /* 0x00000007031b7c10 */ /* 0x000fe4000a7fe4ff */
[----:B---3-5:R-:W-:Y:S02]  /*2430*/  FSETP.NEU.AND P4, PT, R7, RZ, PT ;  /* 0x000000ff0700720b */ /* 0x028fe40003f8d000 */
[----:B------:R-:W-:Y:S02]  /*2440*/  LEA.HI.X R5, R28, R3, R29, 0x7, P2 ;  /* 0x000000031c057211 */ /* 0x000fe400010f3c1d */
[C---:B------:R-:W-:Y:S02]  /*2450*/  IADD3 R2, P2, R4.reuse, UR6, RZ ;  /* 0x0000000604027c10 */ /* 0x040fe4000ff5e0ff */
[----:B------:R-:W-:-:S02]  /*2460*/  IADD3 R4, P5, P6, R4, UR6, R15 ;  /* 0x0000000604047c10 */ /* 0x000fc4000febe00f */
[--C-:B------:R-:W-:Y:S02]  /*2470*/  IADD3.X R15, R3, UR7, R24.reuse, P1, P0 ;  /* 0x00000007030f7c10 */ /* 0x100fe40008fe0418 */
[C---:B------:R-:W-:Y:S02]  /*2480*/  IADD3.X R3, R5.reuse, UR7, RZ, P2, !PT ;  /* 0x0000000705037c10 */ /* 0x040fe400097fe4ff */
[----:B------:R-:W-:Y:S01]  /*2490*/  IADD3.X R5, R5, UR7, R24, P5, P6 ;  /* 0x0000000705057c10 */ /* 0x000fe2000afec418 */
[----:B------:R-:W-:Y:S06]  /*24a0*/  @!P4 BRA `(.L_x_33) ;  /* 0x0000000c00dcc947 */ /* 0x000fec0003800000 */
[----:B------:R-:W-:Y:S01]  /*24b0*/  ULDC.64 UR6, c[0x0][0x5b8] ;  /* 0x00016e0000067ab9 */ /* 0x000fe20000000a00 */
[----:B------:R-:W-:Y:S01]  /*24c0*/  ISETP.GE.AND P0, PT, R32, 0x1, PT ;  /* 0x000000012000780c */ /* 0x000fe20003f06270 */
[----:B------:R-:W-:Y:S01]  /*24d0*/  IMAD R24, R30, UR6, RZ ;  /* 0x000000061e187c24 */ /* 0x000fe2000f8e02ff */
[----:B------:R-:W-:Y:S01]  /*24e0*/  ULDC.64 UR10, c[0x0][0x5a8] ;  /* 0x00016a00000a7ab9 */ /* 0x000fe20000000a00 */
[C---:B------:R-:W-:Y:S01]  /*24f0*/  IMAD.WIDE.U32 R18, R23.reuse, UR6, R18 ;  /* 0x0000000617127c25 */ /* 0x040fe2000f8e0012 */
[----:B------:R-:W-:Y:S01]  /*2500*/  ISETP.LT.OR P4, PT, R34, 0x1, !P0 ;  /* 0x000000012200780c */ /* 0x000fe20004781670 */
[----:B------:R-:W-:Y:S02]  /*2510*/  BSSY B1, `(.L_x_34) ;  /* 0x000000c000017945 */ /* 0x000fe40003800000 */
[----:B------:R-:W-:Y:S01]  /*2520*/  IMAD R23, R23, UR7, R24 ;  /* 0x0000000717177c24 */ /* 0x000fe2000f8e0218 */
[----:B------:R-:W-:-:S03]  /*2530*/  ULDC.64 UR6, c[0x0][0x5b0] ;  /* 0x00016c0000067ab9 */ /* 0x000fc60000000a00 */
[----:B------:R-:W-:Y:S02]  /*2540*/  IMAD.IADD R19, R19, 0x1, R23 ;  /* 0x0000000113137824 */ /* 0x000fe400078e0217 */
[----:B------:R-:W-:Y:S02]  /*2550*/  IMAD R23, R11, UR6, RZ ;  /* 0x000000060b177c24 */ /* 0x000fe4000f8e02ff */
[----:B------:R-:W-:-:S04]  /*2560*/  IMAD.WIDE.U32 R24, R33, UR6, R18 ;  /* 0x0000000621187c25 */ /* 0x000fc8000f8e0012 */
[----:B------:R-:W-:Y:S01]  /*2570*/  IMAD R23, R33, UR7, R23 ;  /* 0x0000000721177c24 */ /* 0x000fe2000f8e0217 */
[----:B------:R-:W-:-:S04]  /*2580*/  IADD3 R28, P1, R24, UR10, RZ ;  /* 0x0000000a181c7c10 */ /* 0x000fc8000ff3e0ff */
[--C-:B------:R-:W-:Y:S02]  /*2590*/  IADD3.X R29, R25, UR11, R23.reuse, P1, !PT ;  /* 0x0000000b191d7c10 */ /* 0x100fe40008ffe417 */
[----:B------:R-:W-:Y:S01]  /*25a0*/  PRMT R23, RZ, 0x7610, R23 ;  /* 0x00007610ff177816 */ /* 0x000fe20000000017 */
[----:B------:R-:W-:Y:S06]  /*25b0*/  @P4 BRA `(.L_x_35) ;  /* 0x0000000000044947 */ /* 0x000fec0003800000 */
[----:B------:R0:W5:Y:S02]  /*25c0*/  LDG.E.U8 R23, desc[UR16][R28.64] ;  /* 0x000000101c177981 */ /* 0x000164000c1e1100 */
.L_x_35:
[----:B------:R-:W-:Y:S05]  /*25d0*/  BSYNC B1 ;  /* 0x0000000000017941 */ /* 0x000fea0003800000 */
.L_x_34:
[----:B-----5:R-:W-:Y:S01]  /*25e0*/  LOP3.LUT R23, R23, 0xff, RZ, 0xc0, !PT ;  /* 0x000000ff17177812 */ /* 0x020fe200078ec0ff */
[----:B------:R-:W-:Y:S01]  /*25f0*/  BSSY B1, `(.L_x_36) ;  /* 0x000000b000017945 */ /* 0x000fe20003800000 */
[----:B------:R-:W-:Y:S02]  /*2600*/  ISETP.LT.OR P2, PT, R34, 0x2, !P0 ;  /* 0x000000022200780c */ /* 0x000fe40004741670 */
[----:B------:R-:W-:-:S05]  /*2610*/  F2FP.F16.E4M3.UNPACK_B R23, R23 ;  /* 0x00000017ff17723e */ /* 0x000fca00020006ff */
[----:B------:R-:W-:Y:S01]  /*2620*/  HADD2.F32 R24, -RZ, R23.H0_H0 ;  /* 0x20000017ff187230 */ /* 0x000fe20000004100 */
[----:B------:R-:W-:-:S04]  /*2630*/  PRMT R23, RZ, 0x7610, R23 ;  /* 0x00007610ff177816 */ /* 0x000fc80000000017 */
[----:B------:R-:W-:-:S04]  /*2640*/  FMUL R24, R24, R7 ;  /* 0x0000000718187220 */ /* 0x000fc80000400000 */
[----:B--2---:R-:W-:-:S05]  /*2650*/  FFMA R24, R51, R6, R24 ;  /* 0x0000000633187223 */ /* 0x004fca0000000018 */
[----:B------:R-:W-:-:S05]  /*2660*/  F2FP.SATFINITE.E4M3.F32.PACK_AB_MERGE_C R25, RZ, R24, RZ ;  /* 0x00000018ff19723e */ /* 0x000fca00048070ff */
[----:B------:R1:W-:Y:S01]  /*2670*/  @!P4 STG.E.U8 desc[UR16][R26.64], R25 ;  /* 0x000000191a00c986 */ /* 0x0003e2000c101110 */
[----:B------:R-:W-:Y:S05]  /*2680*/  @P2 BRA `(.L_x_37) ;  /* 0x0000000000042947 */ /* 0x000fea0003800000 */
[----:B------:R2:W5:Y:S02]  /*2690*/  LDG.E.U8 R23, desc[UR16][R28.64+0x1] ;  /* 0x000001101c177981 */ /* 0x000564000c1e1100 */
.L_x_37:
[----:B------:R-:W-:Y:S05]  /*26a0*/  BSYNC B1 ;  /* 0x0000000000017941 */ /* 0x000fea0003800000 */
.L_x_36:
[----:B-----5:R-:W-:Y:S01]  /*26b0*/  LOP3.LUT R23, R23, 0xff, RZ, 0xc0, !PT ;  /* 0x000000ff17177812 */ /* 0x020fe200078ec0ff */
[----:B------:R-:W-:Y:S01]  /*26c0*/  BSSY B1, `(.L_x_38) ;  /* 0x0000013000017945 */ /* 0x000fe20003800000 */
[----:B------:R-:W-:Y:S02]  /*26d0*/  IADD3 R31, P1, R33, 0x8, RZ ;  /* 0x00000008211f7810 */ /* 0x000fe40007f3e0ff */
[----:B------:R-:W-:-:S03]  /*26e0*/  F2FP.F16.E4M3.UNPACK_B R23, R23 ;  /* 0x00000017ff17723e */ /* 0x000fc600020006ff */
[----:B-1----:R-:W-:Y:S01]  /*26f0*/  IMAD.X R25, RZ, RZ, R11, P1 ;  /* 0x000000ffff197224 */ /* 0x002fe200008e060b */
[----:B------:R-:W-:Y:S01]  /*2700*/  ISETP.GE.AND P1, PT, R32, 0x9, PT ;  /* 0x000000092000780c */ /* 0x000fe20003f26270 */
[----:B------:R-:W-:Y:S02]  /*2710*/  HADD2.F32 R24, -RZ, R23.H0_H0 ;  /* 0x20000017ff187230 */ /* 0x000fe40000004100 */
[----:B------:R-:W-:Y:S01]  /*2720*/  IMAD R30, R25, UR6, RZ ;  /* 0x00000006191e7c24 */ /* 0x000fe2000f8e02ff */
[----:B------:R-:W-:Y:S02]  /*2730*/  ISETP.LT.OR P5, PT, R34, 0x1, !P1 ;  /* 0x000000012200780c */ /* 0x000fe40004fa1670 */
[----:B------:R-:W-:Y:S01]  /*2740*/  FMUL R23, R24, R7 ;  /* 0x0000000718177220 */ /* 0x000fe20000400000 */
[----:B------:R-:W-:-:S04]  /*2750*/  IMAD.WIDE.U32 R24, R31, UR6, R18 ;  /* 0x000000061f187c25 */ /* 0x000fc8000f8e0012 */
[----:B------:R-:W-:Y:S01]  /*2760*/  FFMA R23, R48, R6, R23 ;  /* 0x0000000630177223 */ /* 0x000fe20000000017 */
[----:B------:R-:W-:Y:S01]  /*2770*/  IMAD R31, R31, UR7, R30 ;  /* 0x000000071f1f7c24 */ /* 0x000fe2000f8e021e */
[----:B------:R-:W-:-:S03]  /*2780*/  IADD3 R24, P4, R24, UR10, RZ ;  /* 0x0000000a18187c10 */ /* 0x000fc6000ff9e0ff */
[----:B------:R-:W-:Y:S02]  /*2790*/  F2FP.SATFINITE.E4M3.F32.PACK_AB_MERGE_C R35, RZ, R23, RZ ;  /* 0x00000017ff23723e */ /* 0x000fe400048070ff */
[----:B------:R-:W-:Y:S02]  /*27a0*/  IADD3.X R25, R25, UR11, R31, P4, !PT ;  /* 0x0000000b19197c10 */ /* 0x000fe4000a7fe41f */
[----:B------:R-:W-:Y:S01]  /*27b0*/  PRMT R23, RZ, 0x7610, R23 ;  /* 0x00007610ff177816 */ /* 0x000fe20000000017 */
[----:B------:R1:W-:Y:S01]  /*27c0*/  @!P2 STG.E.U8 desc[UR16][R26.64+0x1], R35 ;  /* 0x000001231a00a986 */ /* 0x0003e2000c101110 */
[----:B------:R-:W-:Y:S05]  /*27d0*/  @P5 BRA `(.L_x_39) ;  /* 0x0000000000045947 */ /* 0x000fea0003800000 */
[----:B------:R3:W5:Y:S02]  /*27e0*/  LDG.E.U8 R23, desc[UR16][R24.64] ;  /* 0x0000001018177981 */ /* 0x000764000c1e1100 */
.L_x_39:
[----:B------:R-:W-:Y:S05]  /*27f0*/  BSYNC B1 ;  /* 0x0000000000017941 */ /* 0x000fea0003800000 */
.L_x_38:
[----:B-----5:R-:W-:Y:S01]  /*2800*/  LOP3.LUT R23, R23, 0xff, RZ, 0xc0, !PT ;  /* 0x000000ff17177812 */ /* 0x020fe200078ec0ff */
[----:B------:R-:W-:Y:S01]  /*2810*/  BSSY B1, `(.L_x_40) ;  /* 0x000000b000017945 */ /* 0x000fe20003800000 */
[----:B------:R-:W-:Y:S02]  /*2820*/  ISETP.LT.OR P2, PT, R34, 0x2, !P1 ;  /* 0x000000022200780c */ /* 0x000fe40004f41670 */
[----:B------:R-:W-:-:S05]  /*2830*/  F2FP.F16.E4M3.UNPACK_B R23, R23 ;  /* 0x00000017ff17723e */ /* 0x000fca00020006ff */
[----:B------:R-:W-:Y:S01]  /*2840*/  HADD2.F32 R30, -RZ, R23.H0_H0 ;  /* 0x20000017ff1e7230 */ /* 0x000fe20000004100 */
[----:B------:R-:W-:-:S04]  /*2850*/  PRMT R23, RZ, 0x7610, R23 ;  /* 0x00007610ff177816 */ /* 0x000fc80000000017 */
[----:B------:R-:W-:-:S04]  /*2860*/  FMUL R30, R30, R7 ;  /* 0x000000071e1e7220 */ /* 0x000fc80000400000 */
[----:B------:R-:W-:-:S05]  /*2870*/  FFMA R30, R49, R6, R30 ;  /* 0x00000006311e7223 */ /* 0x000fca000000001e */
[----:B------:R-:W-:-:S05]  /*2880*/  F2FP.SATFINITE.E4M3.F32.PACK_AB_MERGE_C R31, RZ, R30, RZ ;  /* 0x0000001eff1f723e */ /* 0x000fca00048070ff */
[----:B------:R4:W-:Y:S01]  /*2890*/  @!P5 STG.E.U8 desc[UR16][R14.64], R31 ;  /* 0x0000001f0e00d986 */ /* 0x0009e2000c101110 */
[----:B------:R-:W-:Y:S05]  /*28a0*/  @P2 BRA `(.L_x_41) ;  /* 0x0000000000042947 */ /* 0x000fea0003800000 */
[----:B------:R0:W5:Y:S02]  /*28b0*/  LDG.E.U8 R23, desc[UR16][R24.64+0x1] ;  /* 0x0000011018177981 */ /* 0x000164000c1e1100 */
.L_x_41:
[----:B------:R-:W-:Y:S05]  /*28c0*/  BSYNC B1 ;  /* 0x0000000000017941 */ /* 0x000fea0003800000 */
.L_x_40:
[----:B-----5:R-:W-:Y:S01]  /*28d0*/  LOP3.LUT R23, R23, 0xff, RZ, 0xc0, !PT ;  /* 0x000000ff17177812 */ /* 0x020fe200078ec0ff */
[----:B------:R-:W-:Y:S01]  /*28e0*/  BSSY B1, `(.L_x_42) ;  /* 0x000000b000017945 */ /* 0x000fe20003800000 */
[----:B------:R-:W-:Y:S02]  /*28f0*/  ISETP.LT.OR P4, PT, R34, 0x9, !P0 ;  /* 0x000000092200780c */ /* 0x000fe40004781670 */
[----:B------:R-:W-:-:S05]  /*2900*/  F2FP.F16.E4M3.UNPACK_B R23, R23 ;  /* 0x00000017ff17723e */ /* 0x000fca00020006ff */
[----:B------:R-:W-:-:S05]  /*2910*/  HADD2.F32 R30, -RZ, R23.H0_H0 ;  /* 0x20000017ff1e7230 */ /* 0x000fca0000004100 */
[----:B------:R-:W-:-:S04]  /*2920*/  FMUL R23, R30, R7 ;  /* 0x000000071e177220 */ /* 0x000fc80000400000 */
[----:B------:R-:W-:-:S05]  /*2930*/  FFMA R23, R46, R6, R23 ;  /* 0x000000062e177223 */ /* 0x000fca0000000017 */
[----:B----4-:R-:W-:Y:S02]  /*2940*/  F2FP.SATFINITE.E4M3.F32.PACK_AB_MERGE_C R31, RZ, R23, RZ ;  /* 0x00000017ff1f723e */ /* 0x010fe400048070ff */
[----:B------:R-:W-:-:S03]  /*2950*/  PRMT R23, RZ, 0x7610, R23 ;  /* 0x00007610ff177816 */ /* 0x000fc60000000017 */
[----:B------:R4:W-:Y:S01]  /*2960*/  @!P2 STG.E.U8 desc[UR16][R14.64+0x1], R31 ;  /* 0x0000011f0e00a986 */ /* 0x0009e2000c101110 */
[----:B------:R-:W-:Y:S05]  /*2970*/  @P4 BRA `(.L_x_43) ;  /* 0x0000000000044947 */ /* 0x000fea0003800000 */
[----:B------:R0:W5:Y:S02]  /*2980*/  LDG.E.U8 R23, desc[UR16][R28.64+0x8] ;  /* 0x000008101c177981 */ /* 0x000164000c1e1100 */
.L_x_43:
[----:B------:R-:W-:Y:S05]  /*2990*/  BSYNC B1 ;  /* 0x0000000000017941 */ /* 0x000fea0003800000 */
.L_x_42:
        /* <DEDUP_REMOVED lines=8> */
[----:B----4-:R-:W-:-:S05]  /*2a20*/  F2FP.SATFINITE.E4M3.F32.PACK_AB_MERGE_C R31, RZ, R30, RZ ;  /* 0x0000001eff1f723e */ /* 0x010fca00048070ff */
[----:B------:R4:W-:Y:S01]  /*2a30*/  @!P4 STG.E.U8 desc[UR16][R26.64+0x8], R31 ;  /* 0x0000081f1a00c986 */ /* 0x0009e2000c101110 */
[----:B------:R-:W-:Y:S05]  /*2a40*/  @P0 BRA `(.L_x_45) ;  /* 0x0000000000040947 */ /* 0x000fea0003800000 */
[----:B------:R0:W5:Y:S02]  /*2a50*/  LDG.E.U8 R23, desc[UR16][R28.64+0x9] ;  /* 0x000009101c177981 */ /* 0x000164000c1e1100 */
.L_x_45:
[----:B------:R-:W-:Y:S05]  /*2a60*/  BSYNC B1 ;  /* 0x0000000000017941 */ /* 0x000fea0003800000 */
.L_x_44:
[----:B-----5:R-:W-:Y:S01]  /*2a70*/  LOP3.LUT R23, R23, 0xff, RZ, 0xc0, !PT ;  /* 0x000000ff17177812 */ /* 0x020fe200078ec0ff */
[----:B------:R-:W-:Y:S01]  /*2a80*/  BSSY B1, `(.L_x_46) ;  /* 0x000000b000017945 */ /* 0x000fe20003800000 */
[----:B------:R-:W-:Y:S02]  /*2a90*/  ISETP.LT.OR P2, PT, R34, 0x9, !P1 ;  /* 0x000000092200780c */ /* 0x000fe40004f41670 */
[----:B------:R-:W-:-:S05]  /*2aa0*/  F2FP.F16.E4M3.UNPACK_B R23, R23 ;  /* 0x00000017ff17723e */ /* 0x000fca00020006ff */
[----:B0-2---:R-:W-:-:S05]  /*2ab0*/  HADD2.F32 R28, -RZ, R23.H0_H0 ;  /* 0x20000017ff1c7230 */ /* 0x005fca0000004100 */
[----:B------:R-:W-:-:S04]  /*2ac0*/  FMUL R23, R28, R7 ;  /* 0x000000071c177220 */ /* 0x000fc80000400000 */
[----:B------:R-:W-:-:S05]  /*2ad0*/  FFMA R23, R44, R6, R23 ;  /* 0x000000062c177223 */ /* 0x000fca0000000017 */
[----:B------:R-:W-:Y:S02]  /*2ae0*/  F2FP.SATFINITE.E4M3.F32.PACK_AB_MERGE_C R29, RZ, R23, RZ ;  /* 0x00000017ff1d723e */ /* 0x000fe400048070ff */
[----:B------:R-:W-:-:S03]  /*2af0*/  PRMT R23, RZ, 0x7610, R23 ;  /* 0x00007610ff177816 */ /* 0x000fc60000000017 */
[----:B------:R0:W-:Y:S01]  /*2b00*/  @!P0 STG.E.U8 desc[UR16][R26.64+0x9], R29 ;  /* 0x0000091d1a008986 */ /* 0x0001e2000c101110 */
[----:B------:R-:W-:Y:S05]  /*2b10*/  @P2 BRA `(.L_x_47) ;  /* 0x0000000000042947 */ /* 0x000fea0003800000 */
[----:B------:R2:W5:Y:S02]  /*2b20*/  LDG.E.U8 R23, desc[UR16][R24.64+0x8] ;  /* 0x0000081018177981 */ /* 0x000564000c1e1100 */
.L_x_47:
[----:B------:R-:W-:Y:S05]  /*2b30*/  BSYNC B1 ;  /* 0x0000000000017941 */ /* 0x000fea0003800000 */
.L_x_46:
[----:B-----5:R-:W-:Y:S01]  /*2b40*/  LOP3.LUT R23, R23, 0xff, RZ, 0xc0, !PT ;  /* 0x000000ff17177812 */ /* 0x020fe200078ec0ff */
[----:B------:R-:W-:Y:S01]  /*2b50*/  BSSY B1, `(.L_x_48) ;  /* 0x000000b000017945 */ /* 0x000fe20003800000 */
[----:B------:R-:W-:Y:S02]  /*2b60*/  ISETP.LT.OR P1, PT, R34, 0xa, !P1 ;  /* 0x0000000a2200780c */ /* 0x000fe40004f21670 */
[----:B------:R-:W-:-:S05]  /*2b70*/  F2FP.F16.E4M3.UNPACK_B R23, R23 ;  /* 0x00000017ff17723e */ /* 0x000fca00020006ff */
[----:B01--4-:R-:W-:Y:S01]  /*2b80*/  HADD2.F32 R26, -RZ, R23.H0_H0 ;  /* 0x20000017ff1a7230 */ /* 0x013fe20000004100 */
[----:B------:R-:W-:-:S04]  /*2b90*/  PRMT R23, RZ, 0x7610, R23 ;  /* 0x00007610ff177816 */ /* 0x000fc80000000017 */
[----:B------:R-:W-:-:S04]  /*2ba0*/  FMUL R26, R26, R7 ;  /* 0x000000071a1a7220 */ /* 0x000fc80000400000 */
[----:B------:R-:W-:-:S05]  /*2bb0*/  FFMA R26, R45, R6, R26 ;  /* 0x000000062d1a7223 */ /* 0x000fca000000001a */
[----:B------:R-:W-:-:S05]  /*2bc0*/  F2FP.SATFINITE.E4M3.F32.PACK_AB_MERGE_C R27, RZ, R26, RZ ;  /* 0x0000001aff1b723e */ /* 0x000fca00048070ff */
[----:B------:R0:W-:Y:S01]  /*2bd0*/  @!P2 STG.E.U8 desc[UR16][R14.64+0x8], R27 ;  /* 0x0000081b0e00a986 */ /* 0x0001e2000c101110 */
[----:B------:R-:W-:Y:S05]  /*2be0*/  @P1 BRA `(.L_x_49) ;  /* 0x0000000000041947 */ /* 0x000fea0003800000 */
[----:B------:R1:W5:Y:S02]  /*2bf0*/  LDG.E.U8 R23, desc[UR16][R24.64+0x9] ;  /* 0x0000091018177981 */ /* 0x000364000c1e1100 */
.L_x_49:
[----:B------:R-:W-:Y:S05]  /*2c00*/  BSYNC B1 ;  /* 0x0000000000017941 */ /* 0x000fea0003800000 */
.L_x_48:
[----:B-----5:R-:W-:Y:S01]  /*2c10*/  LOP3.LUT R23, R23, 0xff, RZ, 0xc0, !PT ;  /* 0x000000ff17177812 */ /* 0x020fe200078ec0ff */
[----:B------:R-:W-:Y:S01]  /*2c20*/  BSSY B1, `(.L_x_50) ;  /* 0x0000013000017945 */ /* 0x000fe20003800000 */
[----:B0-----:R-:W-:Y:S02]  /*2c30*/  IADD3 R27, P0, R33, 0x80, RZ ;  /* 0x00000080211b7810 */ /* 0x001fe40007f1e0ff */
[----:B------:R-:W-:-:S03]  /*2c40*/  F2FP.F16.E4M3.UNPACK_B R23, R23 ;  /* 0x00000017ff17723e */ /* 0x000fc600020006ff */
[----:B-123--:R-:W-:Y:S01]  /*2c50*/  IMAD.X R25, RZ, RZ, R11, P0 ;  /* 0x000000ffff197224 */ /* 0x00efe200000e060b */
        /* <DEDUP_REMOVED lines=15> */
.L_x_51:
[----:B------:R-:W-:Y:S05]  /*2d50*/  BSYNC B1 ;  /* 0x0000000000017941 */ /* 0x000fea0003800000 */
.L_x_50:
[----:B-----5:R-:W-:Y:S01]  /*2d60*/  LOP3.LUT R23, R23, 0xff, RZ, 0xc0, !PT ;  /* 0x000000ff17177812 */ /* 0x020fe200078ec0ff */
[----:B------:R-:W-:Y:S01]  /*2d70*/  BSSY B1, `(.L_x_52) ;  /* 0x000000b000017945 */ /* 0x000fe20003800000 */
[----:B------:R-:W-:Y:S02]  /*2d80*/  ISETP.LT.OR P2, PT, R34, 0x2, !P0 ;  /* 0x000000022200780c */ /* 0x000fe40004741670 */
[----:B------:R-:W-:-:S05]  /*2d90*/  F2FP.F16.E4M3.UNPACK_B R23, R23 ;  /* 0x00000017ff17723e */ /* 0x000fca00020006ff */
[----:B0-----:R-:W-:-:S05]  /*2da0*/  HADD2.F32 R14, -RZ, R23.H0_H0 ;  /* 0x20000017ff0e7230 */ /* 0x001fca0000004100 */
[----:B------:R-:W-:-:S04]  /*2db0*/  FMUL R14, R14, R7 ;  /* 0x000000070e0e7220 */ /* 0x000fc80000400000 */
[----:B------:R-:W-:-:S05]  /*2dc0*/  FFMA R14, R43, R6, R14 ;  /* 0x000000062b0e7223 */ /* 0x000fca000000000e */
[----:B------:R-:W-:Y:S02]  /*2dd0*/  F2FP.SATFINITE.E4M3.F32.PACK_AB_MERGE_C R15, RZ, R14, RZ ;  /* 0x0000000eff0f723e */ /* 0x000fe400048070ff */
[----:B------:R-:W-:-:S03]  /*2de0*/  PRMT R14, RZ, 0x7610, R14 ;  /* 0x00007610ff0e7816 */ /* 0x000fc6000000000e */
[----:B------:R0:W-:Y:S01]  /*2df0*/  @!P4 STG.E.U8 desc[UR16][R2.64], R15 ;  /* 0x0000000f0200c986 */ /* 0x0001e2000c101110 */
[----:B------:R-:W-:Y:S05]  /*2e00*/  @P2 BRA `(.L_x_53) ;  /* 0x0000000000042947 */ /* 0x000fea0003800000 */
[----:B------:R2:W5:Y:S02]  /*2e10*/  LDG.E.U8 R14, desc[UR16][R24.64+0x1] ;  /* 0x00000110180e7981 */ /* 0x000564000c1e1100 */
.L_x_53:
[----:B------:R-:W-:Y:S05]  /*2e20*/  BSYNC B1 ;  /* 0x0000000000017941 */ /* 0x000fea0003800000 */
.L_x_52:
[----:B-----5:R-:W-:Y:S01]  /*2e30*/  LOP3.LUT R14, R14, 0xff, RZ, 0xc0, !PT ;  /* 0x000000ff0e0e7812 */ /* 0x020fe200078ec0ff */
[----:B------:R-:W-:Y:S01]  /*2e40*/  BSSY B1, `(.L_x_54) ;  /* 0x0000013000017945 */ /* 0x000fe20003800000 */
[----:B0-----:R-:W-:Y:S02]  /*2e50*/  IADD3 R15, P1, R33, 0x88, RZ ;  /* 0x00000088210f7810 */ /* 0x001fe40007f3e0ff */
[----:B------:R-:W-:-:S03]  /*2e60*/  F2FP.F16.E4M3.UNPACK_B R14, R14 ;  /* 0x0000000eff0e723e */ /* 0x000fc600020006ff */
[----:B------:R-:W-:Y:S01]  /*2e70*/  IMAD.X R10, RZ, RZ, R11, P1 ;  /* 0x000000ffff0a7224 */ /* 0x000fe200008e060b */
[----:B------:R-:W-:Y:S01]  /*2e80*/  ISETP.GE.AND P1, PT, R32, 0x89, PT ;  /* 0x000000892000780c */ /* 0x000fe20003f26270 */
[----:B------:R-:W-:Y:S02]  /*2e90*/  HADD2.F32 R14, -RZ, R14.H0_H0 ;  /* 0x2000000eff0e7230 */ /* 0x000fe40000004100 */
[----:B------:R-:W-:Y:S01]  /*2ea0*/  IMAD R10, R10, UR6, RZ ;  /* 0x000000060a0a7c24 */ /* 0x000fe2000f8e02ff */
[----:B------:R-:W-:Y:S01]  /*2eb0*/  ISETP.LT.OR P5, PT, R34, 0x1, !P1 ;  /* 0x000000012200780c */ /* 0x000fe20004fa1670 */
[----:B------:R-:W-:-:S04]  /*2ec0*/  IMAD.WIDE.U32 R18, R15, UR6, R18 ;  /* 0x000000060f127c25 */ /* 0x000fc8000f8e0012 */
[----:B------:R-:W-:Y:S01]  /*2ed0*/  FMUL R11, R14, R7 ;  /* 0x000000070e0b7220 */ /* 0x000fe20000400000 */
[----:B------:R-:W-:Y:S01]  /*2ee0*/  PRMT R14, RZ, 0x7610, R14 ;  /* 0x00007610ff0e7816 */ /* 0x000fe2000000000e */
[----:B------:R-:W-:Y:S02]  /*2ef0*/  IMAD R15, R15, UR7, R10 ;  /* 0x000000070f0f7c24 */ /* 0x000fe4000f8e020a */
[----:B------:R-:W-:Y:S01]  /*2f00*/  FFMA R11, R40, R6, R11 ;  /* 0x00000006280b7223 */ /* 0x000fe2000000000b */
[----:B------:R-:W-:-:S04]  /*2f10*/  IADD3 R10, P4, R18, UR10, RZ ;  /* 0x0000000a120a7c10 */ /* 0x000fc8000ff9e0ff */
[----:B------:R-:W-:Y:S02]  /*2f20*/  F2FP.SATFINITE.E4M3.F32.PACK_AB_MERGE_C R23, RZ, R11, RZ ;  /* 0x0000000bff17723e */ /* 0x000fe400048070ff */
[----:B------:R-:W-:-:S03]  /*2f30*/  IADD3.X R11, R19, UR11, R15, P4, !PT ;  /* 0x0000000b130b7c10 */ /* 0x000fc6000a7fe40f */
[----:B------:R0:W-:Y:S01]  /*2f40*/  @!P2 STG.E.U8 desc[UR16][R2.64+0x1], R23 ;  /* 0x000001170200a986 */ /* 0x0001e2000c101110 */
[----:B------:R-:W-:Y:S05]  /*2f50*/  @P5 BRA `(.L_x_55) ;  /* 0x0000000000045947 */ /* 0x000fea0003800000 */
[----:B------:R3:W5:Y:S02]  /*2f60*/  LDG.E.U8 R14, desc[UR16][R10.64] ;  /* 0x000000100a0e7981 */ /* 0x000764000c1e1100 */
.L_x_55:
[----:B------:R-:W-:Y:S05]  /*2f70*/  BSYNC B1 ;  /* 0x0000000000017941 */ /* 0x000fea0003800000 */
.L_x_54:
[----:B-----5:R-:W-:Y:S01]  /*2f80*/  LOP3.LUT R14, R14, 0xff, RZ, 0xc0, !PT ;  /* 0x000000ff0e0e7812 */ /* 0x020fe200078ec0ff */
[----:B------:R-:W-:Y:S01]  /*2f90*/  BSSY B1, `(.L_x_56) ;  /* 0x000000b000017945 */ /* 0x000fe20003800000 */
[----:B------:R-:W-:Y:S02]  /*2fa0*/  ISETP.LT.OR P2, PT, R34, 0x2, !P1 ;  /* 0x000000022200780c */ /* 0x000fe40004f41670 */
[----:B------:R-:W-:-:S05]  /*2fb0*/  F2FP.F16.E4M3.UNPACK_B R14, R14 ;  /* 0x0000000eff0e723e */ /* 0x000fca00020006ff */
[----:B------:R-:W-:-:S05]  /*2fc0*/  HADD2.F32 R14, -RZ, R14.H0_H0 ;  /* 0x2000000eff0e7230 */ /* 0x000fca0000004100 */
[----:B------:R-:W-:-:S04]  /*2fd0*/  FMUL R14, R14, R7 ;  /* 0x000000070e0e7220 */ /* 0x000fc80000400000 */
[----:B------:R-:W-:-:S05]  /*2fe0*/  FFMA R14, R41, R6, R14 ;  /* 0x00000006290e7223 */ /* 0x000fca000000000e */
[----:B------:R-:W-:Y:S02]  /*2ff0*/  F2FP.SATFINITE.E4M3.F32.PACK_AB_MERGE_C R15, RZ, R14, RZ ;  /* 0x0000000eff0f723e */ /* 0x000fe400048070ff */
[----:B------:R-:W-:-:S03]  /*3000*/  PRMT R14, RZ, 0x7610, R14 ;  /* 0x00007610ff0e7816 */ /* 0x000fc6000000000e */
[----:B------:R4:W-:Y:S01]  /*3010*/  @!P5 STG.E.U8 desc[UR16][R4.64], R15 ;  /* 0x0000000f0400d986 */ /* 0x0009e2000c101110 */
[----:B------:R-:W-:Y:S05]  /*3020*/  @P2 BRA `(.L_x_57) ;  /* 0x0000000000042947 */ /* 0x000fea0003800000 */
[----:B------:R0:W5:Y:S02]  /*3030*/  LDG.E.U8 R14, desc[UR16][R10.64+0x1] ;  /* 0x000001100a0e7981 */ /* 0x000164000c1e1100 */
.L_x_57:
[----:B------:R-:W-:Y:S05]  /*3040*/  BSYNC B1 ;  /* 0x0000000000017941 */ /* 0x000fea0003800000 */
.L_x_56:
[----:B-----5:R-:W-:Y:S01]  /*3050*/  LOP3.LUT R14, R14, 0xff, RZ, 0xc0, !PT ;  /* 0x000000ff0e0e7812 */ /* 0x020fe200078ec0ff */
[----:B------:R-:W-:Y:S01]  /*3060*/  BSSY B1, `(.L_x_58) ;  /* 0x000000b000017945 */ /* 0x000fe20003800000 */
[----:B------:R-:W-:Y:S02]  /*3070*/  ISETP.LT.OR P4, PT, R34, 0x9, !P0 ;  /* 0x000000092200780c */ /* 0x000fe40004781670 */
[----:B------:R-:W-:-:S05]  /*3080*/  F2FP.F16.E4M3.UNPACK_B R14, R14 ;  /* 0x0000000eff0e723e */ /* 0x000fca00020006ff */
[----:B------:R-:W-:-:S05]  /*3090*/  HADD2.F32 R14, -RZ, R14.H0_H0 ;  /* 0x2000000eff0e7230 */ /* 0x000fca0000004100 */
[----:B----4-:R-:W-:Y:S01]  /*30a0*/  FMUL R15, R14, R7 ;  /* 0x000000070e0f7220 */ /* 0x010fe20000400000 */
[----:B------:R-:W-:-:S03]  /*30b0*/  PRMT R14, RZ, 0x7610, R14 ;  /* 0x00007610ff0e7816 */ /* 0x000fc6000000000e */
[----:B------:R-:W-:-:S05]  /*30c0*/  FFMA R15, R22, R6, R15 ;  /* 0x00000006160f7223 */ /* 0x000fca000000000f */
[----:B------:R-:W-:-:S05]  /*30d0*/  F2FP.SATFINITE.E4M3.F32.PACK_AB_MERGE_C R15, RZ, R15, RZ ;  /* 0x0000000fff0f723e */ /* 0x000fca00048070ff */
[----:B------:R4:W-:Y:S01]  /*30e0*/  @!P2 STG.E.U8 desc[UR16][R4.64+0x1], R15 ;  /* 0x0000010f0400a986 */ /* 0x0009e2000c101110 */
[----:B------:R-:W-:Y:S05]  /*30f0*/  @P4 BRA `(.L_x_59) ;  /* 0x0000000000044947 */ /* 0x000fea0003800000 */
[----:B------:R0:W5:Y:S02]  /*3100*/  LDG.E.U8 R14, desc[UR16][R24.64+0x8] ;  /* 0x00000810180e7981 */ /* 0x000164000c1e1100 */
.L_x_59:
[----:B------:R-:W-:Y:S05]  /*3110*/  BSYNC B1 ;  /* 0x0000000000017941 */ /* 0x000fea0003800000 */
.L_x_58:
        /* <DEDUP_REMOVED lines=12> */
.L_x_61:
[----:B------:R-:W-:Y:S05]  /*31e0*/  BSYNC B1 ;  /* 0x0000000000017941 */ /* 0x000fea0003800000 */
.L_x_60:
        /* <DEDUP_REMOVED lines=12> */
.L_x_63:
[----:B------:R-:W-:Y:S05]  /*32b0*/  BSYNC B1 ;  /* 0x0000000000017941 */ /* 0x000fea0003800000 */
.L_x_62:
[----:B-----5:R-:W-:Y:S01]  /*32c0*/  LOP3.LUT R14, R14, 0xff, RZ, 0xc0, !PT ;  /* 0x000000ff0e0e7812 */ /* 0x020fe200078ec0ff */
[----:B------:R-:W-:Y:S01]  /*32d0*/  BSSY B1, `(.L_x_64) ;  /* 0x000000b000017945 */ /* 0x000fe20003800000 */
[----:B------:R-:W-:Y:S02]  /*32e0*/  ISETP.LT.OR P1, PT, R34, 0xa, !P1 ;  /* 0x0000000a2200780c */ /* 0x000fe40004f21670 */
[----:B------:R-:W-:Y:S02]  /*32f0*/  F2FP.F16.E4M3.UNPACK_B R14, R14 ;  /* 0x0000000eff0e723e */ /* 0x000fe400020006ff */
[----:B0---4-:R-:W-:-:S03]  /*3300*/  PRMT R2, RZ, 0x7610, R2 ;  /* 0x00007610ff027816 */ /* 0x011fc60000000002 */
[----:B------:R-:W-:-:S05]  /*3310*/  HADD2.F32 R14, -RZ, R14.H0_H0 ;  /* 0x2000000eff0e7230 */ /* 0x000fca0000004100 */
[----:B------:R-:W-:-:S04]  /*3320*/  FMUL R14, R14, R7 ;  /* 0x000000070e0e7220 */ /* 0x000fc80000400000 */
[----:B------:R-:W-:-:S05]  /*3330*/  FFMA R14, R13, R6, R14 ;  /* 0x000000060d0e7223 */ /* 0x000fca000000000e */
[----:B------:R-:W-:-:S05]  /*3340*/  F2FP.SATFINITE.E4M3.F32.PACK_AB_MERGE_C R3, RZ, R14, RZ ;  /* 0x0000000eff03723e */ /* 0x000fca00048070ff */
[----:B------:R0:W-:Y:S01]  /*3350*/  @!P2 STG.E.U8 desc[UR16][R4.64+0x8], R3 ;  /* 0x000008030400a986 */ /* 0x0001e2000c101110 */
[----:B------:R-:W-:Y:S05]  /*3360*/  @P1 BRA `(.L_x_65) ;  /* 0x0000000000041947 */ /* 0x000fea0003800000 */
[----:B------:R4:W5:Y:S02]  /*3370*/  LDG.E.U8 R2, desc[UR16][R10.64+0x9] ;  /* 0x000009100a027981 */ /* 0x000964000c1e1100 */
.L_x_65:
[----:B------:R-:W-:Y:S05]  /*3380*/  BSYNC B1 ;  /* 0x0000000000017941 */ /* 0x000fea0003800000 */
.L_x_64:
[----:B------:R-:W-:Y:S05]  /*3390*/  @P1 BRA `(.L_x_66) ;  /* 0x0000000400301947 */ /* 0x000fea0003800000 */
[----:B-----5:R-:W-:-:S04]  /*33a0*/  LOP3.LUT R2, R2, 0xff, RZ, 0xc0, !PT ;  /* 0x000000ff02027812 */ /* 0x020fc800078ec0ff */
[----:B------:R-:W-:-:S05]  /*33b0*/  F2FP.F16.E4M3.UNPACK_B R2, R2 ;  /* 0x00000002ff02723e */ /* 0x000fca00020006ff */
[----:B------:R-:W-:-:S05]  /*33c0*/  HADD2.F32 R2, -RZ, R2.H0_H0 ;  /* 0x20000002ff027230 */ /* 0x000fca0000004100 */
[----:B0-----:R-:W-:-:S04]  /*33d0*/  FMUL R3, R2, R7 ;  /* 0x0000000702037220 */ /* 0x001fc80000400000 */
[----:B------:R-:W-:-:S05]  /*33e0*/  FFMA R3, R12, R6, R3 ;  /* 0x000000060c037223 */ /* 0x000fca0000000003 */
[----:B------:R-:W-:-:S05]  /*33f0*/  F2FP.SATFINITE.E4M3.F32.PACK_AB_MERGE_C R3, RZ, R3, RZ ;  /* 0x00000003ff03723e */ /* 0x000fca00048070ff */
[----:B------:R0:W-:Y:S01]  /*3400*/  STG.E.U8 desc[UR16][R4.64+0x9], R3 ;  /* 0x0000090304007986 */ /* 0x0001e2000c101110 */
[----:B------:R-:W-:Y:S05]  /*3410*/  BRA `(.L_x_66) ;  /* 0x0000000400107947 */ /* 0x000fea0003800000 */
.L_x_33:
[C---:B------:R-:W-:Y:S01]  /*3420*/  ISETP.GE.AND P0, PT, R32.reuse, 0x1, PT ;  /* 0x000000012000780c */ /* 0x040fe20003f06270 */
[-C--:B--2---:R-:W-:Y:S01]  /*3430*/  FMUL R51, R51, R6.reuse ;  /* 0x0000000633337220 */ /* 0x084fe20000400000 */
[----:B------:R-:W-:Y:S01]  /*3440*/  ISETP.GE.AND P2, PT, R32, 0x9, PT ;  /* 0x000000092000780c */ /* 0x000fe20003f46270 */
[-C--:B------:R-:W-:Y:S01]  /*3450*/  FMUL R48, R48, R6.reuse ;  /* 0x0000000630307220 */ /* 0x080fe20000400000 */
[----:B------:R-:W-:Y:S01]  /*3460*/  ISETP.LT.OR P1, PT, R34, 0x1, !P0 ;  /* 0x000000012200780c */ /* 0x000fe20004721670 */
[-C--:B------:R-:W-:Y:S01]  /*3470*/  FMUL R49, R49, R6.reuse ;  /* 0x0000000631317220 */ /* 0x080fe20000400000 */
[----:B------:R-:W-:Y:S01]  /*3480*/  F2FP.SATFINITE.E4M3.F32.PACK_AB_MERGE_C R51, RZ, R51, RZ ;  /* 0x00000033ff33723e */ /* 0x000fe200048070ff */
[-C--:B------:R-:W-:Y:S01]  /*3490*/  FMUL R46, R46, R6.reuse ;  /* 0x000000062e2e7220 */ /* 0x080fe20000400000 */
[----:B------:R-:W-:Y:S01]  /*34a0*/  ISETP.LT.OR P4, PT, R34, 0x2, !P0 ;  /* 0x000000022200780c */ /* 0x000fe20004781670 */
[-C--:B------:R-:W-:Y:S01]  /*34b0*/  FMUL R44, R44, R6.reuse ;  /* 0x000000062c2c7220 */ /* 0x080fe20000400000 */
[C---:B------:R-:W-:Y:S01]  /*34c0*/  ISETP.LT.OR P5, PT, R34.reuse, 0x1, !P2 ;  /* 0x000000012200780c */ /* 0x040fe200057a1670 */
[-C--:B------:R-:W-:Y:S01]  /*34d0*/  FMUL R47, R47, R6.reuse ;  /* 0x000000062f2f7220 */ /* 0x080fe20000400000 */
[----:B------:R-:W-:Y:S01]  /*34e0*/  ISETP.LT.OR P6, PT, R34, 0x2, !P2 ;  /* 0x000000022200780c */ /* 0x000fe200057c1670 */
[----:B------:R-:W-:Y:S01]  /*34f0*/  FMUL R45, R45, R6 ;  /* 0x000000062d2d7220 */ /* 0x000fe20000400000 */
[----:B------:R-:W-:Y:S01]  /*3500*/  F2FP.SATFINITE.E4M3.F32.PACK_AB_MERGE_C R11, RZ, R48, RZ ;  /* 0x00000030ff0b723e */ /* 0x000fe200048070ff */
[-C--:B------:R-:W-:Y:S01]  /*3510*/  FMUL R42, R42, R6.reuse ;  /* 0x000000062a2a7220 */ /* 0x080fe20000400000 */
[----:B------:R-:W-:Y:S01]  /*3520*/  F2FP.SATFINITE.E4M3.F32.PACK_AB_MERGE_C R49, RZ, R49, RZ ;  /* 0x00000031ff31723e */ /* 0x000fe200048070ff */
[----:B------:R-:W-:Y:S01]  /*3530*/  @!P1 STG.E.U8 desc[UR16][R26.64], R51 ;  /* 0x000000331a009986 */ /* 0x000fe2000c101110 */
[C---:B------:R-:W-:Y:S01]  /*3540*/  ISETP.LT.OR P1, PT, R34.reuse, 0x9, !P0 ;  /* 0x000000092200780c */ /* 0x040fe20004721670 */
[----:B------:R-:W-:Y:S01]  /*3550*/  FMUL R43, R43, R6 ;  /* 0x000000062b2b7220 */ /* 0x000fe20000400000 */
[----:B------:R-:W-:Y:S01]  /*3560*/  ISETP.LT.OR P0, PT, R34, 0xa, !P0 ;  /* 0x0000000a2200780c */ /* 0x000fe20004701670 */
[----:B------:R0:W-:Y:S01]  /*3570*/  @!P4 STG.E.U8 desc[UR16][R26.64+0x1], R11 ;  /* 0x0000010b1a00c986 */ /* 0x0001e2000c101110 */
[----:B------:R-:W-:Y:S01]  /*3580*/  F2FP.SATFINITE.E4M3.F32.PACK_AB_MERGE_C R19, RZ, R46, RZ ;  /* 0x0000002eff13723e */ /* 0x000fe200048070ff */
[----:B------:R-:W-:Y:S01]  /*3590*/  FMUL R40, R40, R6 ;  /* 0x0000000628287220 */ /* 0x000fe20000400000 */
[----:B------:R-:W-:Y:S01]  /*35a0*/  F2FP.SATFINITE.E4M3.F32.PACK_AB_MERGE_C R23, RZ, R44, RZ ;  /* 0x0000002cff17723e */ /* 0x000fe200048070ff */
[----:B------:R-:W-:Y:S01]  /*35b0*/  @!P5 STG.E.U8 desc[UR16][R14.64], R49 ;  /* 0x000000310e00d986 */ /* 0x000fe2000c101110 */
[C---:B------:R-:W-:Y:S01]  /*35c0*/  ISETP.LT.OR P4, PT, R34.reuse, 0x9, !P2 ;  /* 0x000000092200780c */ /* 0x040fe20005781670 */
[-C--:B------:R-:W-:Y:S01]  /*35d0*/  FMUL R41, R41, R6.reuse ;  /* 0x0000000629297220 */ /* 0x080fe20000400000 */
[----:B------:R-:W-:Y:S01]  /*35e0*/  ISETP.LT.OR P2, PT, R34, 0xa, !P2 ;  /* 0x0000000a2200780c */ /* 0x000fe20005741670 */
[----:B------:R1:W-:Y:S01]  /*35f0*/  @!P6 STG.E.U8 desc[UR16][R14.64+0x1], R19 ;  /* 0x000001130e00e986 */ /* 0x0003e2000c101110 */
[----:B------:R-:W-:Y:S01]  /*3600*/  F2FP.SATFINITE.E4M3.F32.PACK_AB_MERGE_C R47, RZ, R47, RZ ;  /* 0x0000002fff2f723e */ /* 0x000fe200048070ff */
[-C--:B------:R-:W-:Y:S01]  /*3610*/  FMUL R22, R22, R6.reuse ;  /* 0x0000000616167220 */ /* 0x080fe20000400000 */
[----:B------:R-:W-:Y:S01]  /*3620*/  F2FP.SATFINITE.E4M3.F32.PACK_AB_MERGE_C R45, RZ, R45, RZ ;  /* 0x0000002dff2d723e */ /* 0x000fe200048070ff */
[----:B------:R-:W-:Y:S01]  /*3630*/  @!P0 STG.E.U8 desc[UR16][R26.64+0x9], R23 ;  /* 0x000009171a008986 */ /* 0x000fe2000c101110 */
[----:B------:R-:W-:Y:S01]  /*3640*/  ISETP.GE.AND P0, PT, R32, 0x81, PT ;  /* 0x000000812000780c */ /* 0x000fe20003f06270 */
[----:B------:R-:W-:Y:S01]  /*3650*/  FMUL R21, R21, R6 ;  /* 0x0000000615157220 */ /* 0x000fe20000400000 */
[----:B0-----:R-:W-:Y:S01]  /*3660*/  F2FP.SATFINITE.E4M3.F32.PACK_AB_MERGE_C R11, RZ, R42, RZ ;  /* 0x0000002aff0b723e */ /* 0x001fe200048070ff */
[----:B------:R-:W-:Y:S01]  /*3670*/  @!P1 STG.E.U8 desc[UR16][R26.64+0x8], R47 ;  /* 0x0000082f1a009986 */ /* 0x000fe2000c101110 */
[C---:B------:R-:W-:Y:S01]  /*3680*/  ISETP.LT.OR P6, PT, R34.reuse, 0x1, !P0 ;  /* 0x000000012200780c */ /* 0x040fe200047c1670 */
[-C--:B------:R-:W-:Y:S01]  /*3690*/  FMUL R17, R17, R6.reuse ;  /* 0x0000000611117220 */ /* 0x080fe20000400000 */
[----:B------:R-:W-:Y:S01]  /*36a0*/  ISETP.LT.OR P5, PT, R34, 0x2, !P0 ;  /* 0x000000022200780c */ /* 0x000fe200047a1670 */
[----:B------:R-:W-:Y:S01]  /*36b0*/  @!P4 STG.E.U8 desc[UR16][R14.64+0x8], R45 ;  /* 0x0000082d0e00c986 */ /* 0x000fe2000c101110 */
[----:B------:R-:W-:Y:S01]  /*36c0*/  F2FP.SATFINITE.E4M3.F32.PACK_AB_MERGE_C R43, RZ, R43, RZ ;  /* 0x0000002bff2b723e */ /* 0x000fe200048070ff */
[----:B------:R-:W-:Y:S01]  /*36d0*/  FMUL R13, R13, R6 ;  /* 0x000000060d0d7220 */ /* 0x000fe20000400000 */
[----:B-1----:R-:W-:Y:S01]  /*36e0*/  F2FP.SATFINITE.E4M3.F32.PACK_AB_MERGE_C R19, RZ, R40, RZ ;  /* 0x00000028ff13723e */ /* 0x002fe200048070ff */
[----:B------:R0:W-:Y:S01]  /*36f0*/  @!P2 STG.E.U8 desc[UR16][R14.64+0x9], R11 ;  /* 0x0000090b0e00a986 */ /* 0x0001e2000c101110 */
[----:B------:R-:W-:Y:S01]  /*3700*/  ISETP.GE.AND P1, PT, R32, 0x89, PT ;  /* 0x000000892000780c */ /* 0x000fe20003f26270 */
[----:B------:R-:W-:Y:S01]  /*3710*/  FMUL R12, R12, R6 ;  /* 0x000000060c0c7220 */ /* 0x000fe20000400000 */
[----:B------:R-:W-:-:S02]  /*3720*/  ISETP.LT.OR P2, PT, R34, 0x9, !P0 ;  /* 0x000000092200780c */ /* 0x000fc40004741670 */
[C---:B------:R-:W-:Y:S01]  /*3730*/  ISETP.LT.OR P4, PT, R34.reuse, 0x1, !P1 ;  /* 0x000000012200780c */ /* 0x040fe20004f81670 */
[----:B------:R1:W-:Y:S01]  /*3740*/  @!P6 STG.E.U8 desc[UR16][R2.64], R43 ;  /* 0x0000002b0200e986 */ /* 0x0003e2000c101110 */
[C---:B------:R-:W-:Y:S02]  /*3750*/  ISETP.LT.OR P6, PT, R34.reuse, 0x2, !P1 ;  /* 0x000000022200780c */ /* 0x040fe40004fc1670 */
[C---:B------:R-:W-:Y:S01]  /*3760*/  ISETP.LT.OR P0, PT, R34.reuse, 0xa, !P0 ;  /* 0x0000000a2200780c */ /* 0x040fe20004701670 */
[----:B------:R1:W-:Y:S01]  /*3770*/  @!P5 STG.E.U8 desc[UR16][R2.64+0x1], R19 ;  /* 0x000001130200d986 */ /* 0x0003e2000c101110 */
[C---:B------:R-:W-:Y:S02]  /*3780*/  ISETP.LT.OR P5, PT, R34.reuse, 0x9, !P1 ;  /* 0x000000092200780c */ /* 0x040fe40004fa1670 */
[----:B------:R-:W-:Y:S02]  /*3790*/  ISETP.LT.OR P1, PT, R34, 0xa, !P1 ;  /* 0x0000000a2200780c */ /* 0x000fe40004f21670 */
[----:B------:R-:W-:-:S02]  /*37a0*/  F2FP.SATFINITE.E4M3.F32.PACK_AB_MERGE_C R41, RZ, R41, RZ ;  /* 0x00000029ff29723e */ /* 0x000fc400048070ff */
[----:B0-----:R-:W-:Y:S02]  /*37b0*/  F2FP.SATFINITE.E4M3.F32.PACK_AB_MERGE_C R11, RZ, R22, RZ ;  /* 0x00000016ff0b723e */ /* 0x001fe400048070ff */
[----:B------:R-:W-:Y:S01]  /*37c0*/  F2FP.SATFINITE.E4M3.F32.PACK_AB_MERGE_C R21, RZ, R21, RZ ;  /* 0x00000015ff15723e */ /* 0x000fe200048070ff */
[----:B------:R1:W-:Y:S01]  /*37d0*/  @!P4 STG.E.U8 desc[UR16][R4.64], R41 ;  /* 0x000000290400c986 */ /* 0x0003e2000c101110 */
[----:B------:R-:W-:Y:S02]  /*37e0*/  F2FP.SATFINITE.E4M3.F32.PACK_AB_MERGE_C R17, RZ, R17, RZ ;  /* 0x00000011ff11723e */ /* 0x000fe400048070ff */
[----:B------:R-:W-:Y:S01]  /*37f0*/  F2FP.SATFINITE.E4M3.F32.PACK_AB_MERGE_C R13, RZ, R13, RZ ;  /* 0x0000000dff0d723e */ /* 0x000fe200048070ff */
[----:B------:R1:W-:Y:S01]  /*3800*/  @!P6 STG.E.U8 desc[UR16][R4.64+0x1], R11 ;  /* 0x0000010b0400e986 */ /* 0x0003e2000c101110 */
[----:B------:R-:W-:-:S03]  /*3810*/  F2FP.SATFINITE.E4M3.F32.PACK_AB_MERGE_C R15, RZ, R12, RZ ;  /* 0x0000000cff0f723e */ /* 0x000fc600048070ff */
[----:B------:R1:W-:Y:S04]  /*3820*/  @!P2 STG.E.U8 desc[UR16][R2.64+0x8], R21 ;  /* 0x000008150200a986 */ /* 0x0003e8000c101110 */
[----:B------:R1:W-:Y:S04]  /*3830*/  @!P0 STG.E.U8 desc[UR16][R2.64+0x9], R17 ;  /* 0x0000091102008986 */ /* 0x0003e8000c101110 */
[----:B------:R1:W-:Y:S04]  /*3840*/  @!P5 STG.E.U8 desc[UR16][R4.64+0x8], R13 ;  /* 0x0000080d0400d986 */ /* 0x0003e8000c101110 */
[----:B------:R1:W-:Y:S02]  /*3850*/  @!P1 STG.E.U8 desc[UR16][R4.64+0x9], R15 ;  /* 0x0000090f04009986 */ /* 0x0003e4000c101110 */
.L_x_66:
[----:B------:R-:W-:Y:S05]  /*3860*/  BSYNC B0 ;  /* 0x0000000000007941 */ /* 0x000fea0003800000 */
.L_x_32:
[----:B------:R-:W-:Y:S01]  /*3870*/  ULDC UR6, c[0x0][0xc] ;  /* 0x0000030000067ab9 */ /* 0x000fe20000000800 */
[----:B------:R-:W-:Y:S01]  /*3880*/  ULDC UR7, c[0x0][0x10] ;  /* 0x0000040000077ab9 */ /* 0x000fe20000000800 */
[----:B01----:R-:W0:Y:S01]  /*3890*/  LDC R5, c[0x0][0x14] ;  /* 0x00000500ff057b82 */ /* 0x003e220000000800 */
[----:B------:R-:W-:Y:S01]  /*38a0*/  UIMAD.WIDE.U32 UR6, UR6, UR7, URZ ;  /* 0x00000007060672a5 */ /* 0x000fe2000f8e003f */
[----:B-----5:R-:W-:Y:S02]  /*38b0*/  IMAD.MOV.U32 R2, RZ, RZ, R0 ;  /* 0x000000ffff027224 */ /* 0x020fe400078e0000 */
[----:B------:R-:W-:Y:S02]  /*38c0*/  IMAD.MOV.U32 R3, RZ, RZ, R9 ;  /* 0x000000ffff037224 */ /* 0x000fe400078e0009 */
[----:B---34-:R-:W-:Y:S02]  /*38d0*/  IMAD.MOV.U32 R11, RZ, RZ, -0x1 ;  /* 0xffffffffff0b7424 */ /* 0x018fe400078e00ff */
[----:B------:R-:W-:-:S02]  /*38e0*/  IMAD.MOV.U32 R23, RZ, RZ, -0x1 ;  /* 0xffffffffff177424 */ /* 0x000fc400078e00ff */
[----:B0-----:R-:W-:-:S04]  /*38f0*/  IMAD.WIDE.U32 R2, R5, UR6, R2 ;  /* 0x0000000605027c25 */ /* 0x001fc8000f8e0002 */
[----:B------:R-:W-:Y:S01]  /*3900*/  IMAD R5, R5, UR7, RZ ;  /* 0x0000000705057c24 */ /* 0x000fe2000f8e02ff */
[----:B------:R-:W-:Y:S01]  /*3910*/  ULDC.64 UR6, c[0x0][0x650] ;  /* 0x0001940000067ab9 */ /* 0x000fe20000000a00 */
[----:B------:R-:W-:Y:S01]  /*3920*/  IMAD.MOV.U32 R0, RZ, RZ, R2 ;  /* 0x000000ffff007224 */ /* 0x000fe200078e0002 */
[----:B------:R-:W-:Y:S01]  /*3930*/  ISETP.GE.U32.AND P0, PT, R2, UR6, PT ;  /* 0x0000000602007c0c */ /* 0x000fe2000bf06070 */
[----:B------:R-:W-:Y:S01]  /*3940*/  IMAD.IADD R9, R3, 0x1, R5 ;  /* 0x0000000103097824 */ /* 0x000fe200078e0205 */
[----:B------:R-:W-:-:S04]  /*3950*/  PRMT R3, RZ, 0x7610, R3 ;  /* 0x00007610ff037816 */ /* 0x000fc80000000003 */
[----:B------:R-:W-:-:S13]  /*3960*/  ISETP.GE.U32.AND.EX P0, PT, R9, UR7, PT, P0 ;  /* 0x0000000709007c0c */ /* 0x000fda000bf06100 */
[----:B------:R-:W-:Y:S05]  /*3970*/  @P0 BRA `(.L_x_67) ;  /* 0x0000000400640947 */ /* 0x000fea0003800000 */
[----:B------:R-:W0:Y:S01]  /*3980*/  S2R R17, SR_CTAID.X ;  /* 0x0000000000117919 */ /* 0x000e220000002500 */
[----:B------:R-:W1:Y:S01]  /*3990*/  LDC.64 R12, c[0x0][0x628] ;  /* 0x00018a00ff0c7b82 */ /* 0x000e620000000a00 */
[----:B------:R-:W-:Y:S01]  /*39a0*/  ULDC UR6, c[0x0][0x150] ;  /* 0x0000540000067ab9 */ /* 0x000fe20000000800 */
[----:B------:R-:W-:Y:S01]  /*39b0*/  IMAD.MOV.U32 R10, RZ, RZ, R0 ;  /* 0x000000ffff0a7224 */ /* 0x000fe200078e0000 */
[----:B------:R-:W3:Y:S01]  /*39c0*/  S2R R21, SR_CTAID.Y ;  /* 0x0000000000157919 */ /* 0x000ee20000002600 */
[----:B------:R-:W-:-:S04]  /*39d0*/  IMAD.MOV.U32 R11, RZ, RZ, R9 ;  /* 0x000000ffff0b7224 */ /* 0x000fc800078e0009 */
[----:B------:R-:W4:Y:S08]  /*39e0*/  LDC R22, c[0x0][0x144] ;  /* 0x00005100ff167b82 */ /* 0x000f300000000800 */
[----:B------:R-:W2:Y:S08]  /*39f0*/  LDC R14, c[0x0][0x630] ;  /* 0x00018c00ff0e7b82 */ /* 0x000eb00000000800 */
[----:B------:R-:W2:Y:S01]  /*3a00*/  LDC.64 R18, c[0x0][0x620] ;  /* 0x00018800ff127b82 */ /* 0x000ea20000000a00 */
[----:B-1----:R-:W-:-:S04]  /*3a10*/  ISETP.NE.U32.AND P0, PT, R12, RZ, PT ;  /* 0x000000ff0c00720c */ /* 0x002fc80003f05070 */
[----:B------:R-:W-:Y:S02]  /*3a20*/  ISETP.NE.AND.EX P0, PT, R13, RZ, PT, P0 ;  /* 0x000000ff0d00720c */ /* 0x000fe40003f05300 */
[----:B0-----:R-:W-:-:S05]  /*3a30*/  I2FP.F32.U32 R2, R17 ;  /* 0x0000001100027245 */ /* 0x001fca0000201000 */
[----:B------:R-:W-:-:S04]  /*3a40*/  FMUL R2, R2, UR6 ;  /* 0x0000000602027c20 */ /* 0x000fc80008400000 */
[----:B------:R0:W1:Y:S02]  /*3a50*/  F2I.U32.TRUNC.NTZ R20, R2 ;  /* 0x0000000200147305 */ /* 0x000064000020f000 */
[----:B---34-:R-:W-:Y:S05]  /*3a60*/  @!P0 BRA `(.L_x_68) ;  /* 0x0000000000288947 */ /* 0x018fea0003800000 */
[----:B------:R-:W3:Y:S02]  /*3a70*/  LDC R3, c[0x0][0x634] ;  /* 0x00018d00ff037b82 */ /* 0x000ee40000000800 */
[----:B---3--:R-:W-:-:S05]  /*3a80*/  IADD3 R11, P0, R0, R3, RZ ;  /* 0x00000003000b7210 */ /* 0x008fca0007f1e0ff */
[----:B------:R-:W-:-:S04]  /*3a90*/  IMAD.X R15, RZ, RZ, R9, P0 ;  /* 0x000000ffff0f7224 */ /* 0x000fc800000e0609 */
[----:B0-----:R-:W-:-:S04]  /*3aa0*/  IMAD.WIDE.U32 R2, R15, R12, RZ ;  /* 0x0000000c0f027225 */ /* 0x001fc800078e00ff */
[----:B------:R-:W-:-:S04]  /*3ab0*/  IMAD.WIDE.U32 R4, P0, R11, R13, R2 ;  /* 0x0000000d0b047225 */ /* 0x000fc80007800002 */
[----:B------:R-:W-:-:S04]  /*3ac0*/  IMAD.WIDE.U32 R2, R11, R12, RZ ;  /* 0x0000000c0b027225 */ /* 0x000fc800078e00ff */
[----:B------:R-:W-:Y:S01]  /*3ad0*/  IMAD.X R11, RZ, RZ, RZ, P0 ;  /* 0x000000ffff0b7224 */ /* 0x000fe200000e06ff */
[----:B------:R-:W-:Y:S01]  /*3ae0*/  IADD3 RZ, P0, R3, R4, RZ ;  /* 0x0000000403ff7210 */ /* 0x000fe20007f1e0ff */
[----:B------:R-:W-:-:S04]  /*3af0*/  IMAD.MOV.U32 R10, RZ, RZ, R5 ;  /* 0x000000ffff0a7224 */ /* 0x000fc800078e0005 */
[----:B------:R-:W-:-:S08]  /*3b00*/  IMAD.WIDE.U32.X R10, R15, R13, R10, P0 ;  /* 0x0000000d0f0a7225 */ /* 0x000fd000000e040a */
.L_x_68:
[-CC-:B--2---:R-:W-:Y:S01]  /*3b10*/  SHF.R.U64 R23, R10, R14.reuse, R11.reuse ;  /* 0x0000000e0a177219 */ /* 0x184fe2000000120b */
[----:B------:R-:W2:Y:S01]  /*3b20*/  LDC.64 R28, c[0x0][0x640] ;  /* 0x00019000ff1c7b82 */ /* 0x000ea20000000a00 */
[----:B0-----:R-:W-:Y:S01]  /*3b30*/  SHF.R.U32.HI R2, RZ, R14, R11 ;  /* 0x0000000eff027219 */ /* 0x001fe2000001160b */
[----:B-1----:R-:W-:Y:S01]  /*3b40*/  IMAD.MOV R20, RZ, RZ, -R20 ;  /* 0x000000ffff147224 */ /* 0x002fe200078e0a14 */
[----:B------:R-:W-:Y:S01]  /*3b50*/  IADD3 R5, P0, RZ, -R23, RZ ;  /* 0x80000017ff057210 */ /* 0x000fe20007f1e0ff */
[----:B------:R-:W-:Y:S01]  /*3b60*/  ULDC UR6, c[0x0][0x154] ;  /* 0x0000550000067ab9 */ /* 0x000fe20000000800 */
[----:B------:R-:W-:-:S03]  /*3b70*/  IMAD.MOV.U32 R11, RZ, RZ, 0x1 ;  /* 0x00000001ff0b7424 */ /* 0x000fc600078e00ff */
[----:B------:R-:W0:Y:S01]  /*3b80*/  LDC R10, c[0x0][0x618] ;  /* 0x00018600ff0a7b82 */ /* 0x000e220000000800 */
[----:B------:R-:W-:Y:S02]  /*3b90*/  IMAD.X R3, RZ, RZ, ~R2, P0 ;  /* 0x000000ffff037224 */ /* 0x000fe400000e0e02 */
[----:B------:R-:W-:Y:S02]  /*3ba0*/  IMAD.MOV.U32 R2, RZ, RZ, R0 ;  /* 0x000000ffff027224 */ /* 0x000fe400078e0000 */
[-C--:B------:R-:W-:Y:S02]  /*3bb0*/  IMAD R4, R3, R18.reuse, RZ ;  /* 0x0000001203047224 */ /* 0x080fe400078e02ff */
[----:B------:R-:W-:Y:S01]  /*3bc0*/  IMAD.MOV.U32 R3, RZ, RZ, R9 ;  /* 0x000000ffff037224 */ /* 0x000fe200078e0009 */
[----:B------:R-:W1:Y:S01]  /*3bd0*/  LDC R24, c[0x0][0x608] ;  /* 0x00018200ff187b82 */ /* 0x000e620000000800 */
[----:B------:R-:W-:-:S04]  /*3be0*/  IMAD.WIDE.U32 R2, R5, R18, R2 ;  /* 0x0000001205027225 */ /* 0x000fc800078e0002 */
[----:B------:R-:W-:-:S03]  /*3bf0*/  IMAD R5, R5, R19, R4 ;  /* 0x0000001305057224 */ /* 0x000fc600078e0204 */
[----:B------:R-:W3:Y:S01]  /*3c00*/  LDC R26, c[0x0][0x658] ;  /* 0x00019600ff1a7b82 */ /* 0x000ee20000000800 */
[----:B------:R-:W-:Y:S01]  /*3c10*/  IMAD R19, R22, R20, R17 ;  /* 0x0000001416137224 */ /* 0x000fe200078e0211 */
[----:B------:R-:W-:Y:S01]  /*3c20*/  I2FP.F32.U32 R4, R21 ;  /* 0x0000001500047245 */ /* 0x000fe20000201000 */
[----:B------:R-:W-:Y:S01]  /*3c30*/  IMAD.IADD R3, R3, 0x1, R5 ;  /* 0x0000000103037824 */ /* 0x000fe200078e0205 */
[----:B--2---:R-:W-:Y:S01]  /*3c40*/  ISETP.NE.U32.AND P0, PT, R28, RZ, PT ;  /* 0x000000ff1c00720c */ /* 0x004fe20003f05070 */
[----:B------:R-:W-:Y:S02]  /*3c50*/  IMAD.MOV.U32 R5, RZ, RZ, -0x1 ;  /* 0xffffffffff057424 */ /* 0x000fe400078e00ff */
[----:B------:R-:W-:Y:S01]  /*3c60*/  FMUL R4, R4, UR6 ;  /* 0x0000000604047c20 */ /* 0x000fe20008400000 */
[----:B------:R-:W2:Y:S01]  /*3c70*/  LDC R20, c[0x0][0x148] ;  /* 0x00005200ff147b82 */ /* 0x000ea20000000800 */
[-CC-:B0-----:R-:W-:Y:S02]  /*3c80*/  SHF.R.U64 R14, R2, R10.reuse, R3.reuse ;  /* 0x0000000a020e7219 */ /* 0x181fe40000001203 */
[----:B------:R-:W-:Y:S01]  /*3c90*/  ISETP.NE.AND.EX P0, PT, R29, RZ, PT, P0 ;  /* 0x000000ff1d00720c */ /* 0x000fe20003f05300 */
[----:B------:R0:W4:Y:S01]  /*3ca0*/  F2I.U32.TRUNC.NTZ R15, R4 ;  /* 0x00000004000f7305 */ /* 0x000122000020f000 */
[----:B------:R-:W-:-:S03]  /*3cb0*/  SHF.R.U32.HI R3, RZ, R10, R3 ;  /* 0x0000000aff037219 */ /* 0x000fc60000011603 */
[----:B------:R-:W0:Y:S01]  /*3cc0*/  LDC R17, c[0x0][0x600] ;  /* 0x00018000ff117b82 */ /* 0x000e220000000800 */
[-CC-:B-1----:R-:W-:Y:S02]  /*3cd0*/  SHF.R.U64 R12, R14, R24.reuse, R3.reuse ;  /* 0x000000180e0c7219 */ /* 0x182fe40000001203 */
[----:B------:R-:W-:-:S05]  /*3ce0*/  SHF.R.U32.HI R3, RZ, R24, R3 ;  /* 0x00000018ff037219 */ /* 0x000fca0000011603 */
[----:B------:R-:W1:Y:S01]  /*3cf0*/  LDC R22, c[0x0][0x648] ;  /* 0x00019200ff167b82 */ /* 0x000e620000000800 */
[-CC-:B---3--:R-:W-:Y:S02]  /*3d00*/  SHF.R.U64 R18, R12, R26.reuse, R3.reuse ;  /* 0x0000001a0c127219 */ /* 0x188fe40000001203 */
[-C--:B------:R-:W-:Y:S02]  /*3d10*/  SHF.L.U32 R5, R5, R26.reuse, RZ ;  /* 0x0000001a05057219 */ /* 0x080fe400000006ff */
[-C--:B------:R-:W-:Y:S01]  /*3d20*/  SHF.R.U32.HI R3, RZ, R26.reuse, R3 ;  /* 0x0000001aff037219 */ /* 0x080fe20000011603 */
[----:B------:R-:W-:Y:S01]  /*3d30*/  IMAD.MOV.U32 R2, RZ, RZ, R18 ;  /* 0x000000ffff027224 */ /* 0x000fe200078e0012 */
[----:B------:R-:W-:Y:S01]  /*3d40*/  SHF.L.U32 R26, R11, R26, RZ ;  /* 0x0000001a0b1a7219 */ /* 0x000fe200000006ff */
[----:B------:R-:W3:Y:S01]  /*3d50*/  LDC R27, c[0x0][0x638] ;  /* 0x00018e00ff1b7b82 */ /* 0x000ee20000000800 */
[----:B------:R-:W-:-:S07]  /*3d60*/  LOP3.LUT R25, RZ, R5, RZ, 0x33, !PT ;  /* 0x00000005ff197212 */ /* 0x000fce00078e33ff */
[----:B------:R-:W0:Y:S01]  /*3d70*/  LDC R30, c[0x0][0x610] ;  /* 0x00018400ff1e7b82 */ /* 0x000e220000000800 */
[----:B----4-:R-:W-:Y:S05]  /*3d80*/  @!P0 BRA `(.L_x_69) ;  /* 0x0000000000288947 */ /* 0x010fea0003800000 */
[----:B------:R-:W4:Y:S02]  /*3d90*/  LDC R11, c[0x0][0x64c] ;  /* 0x00019300ff0b7b82 */ /* 0x000f240000000800 */
[----:B----4-:R-:W-:-:S05]  /*3da0*/  IADD3 R11, P0, R18, R11, RZ ;  /* 0x0000000b120b7210 */ /* 0x010fca0007f1e0ff */
[----:B------:R-:W-:-:S04]  /*3db0*/  IMAD.X R13, RZ, RZ, R3, P0 ;  /* 0x000000ffff0d7224 */ /* 0x000fc800000e0603 */
[----:B------:R-:W-:-:S04]  /*3dc0*/  IMAD.WIDE.U32 R2, R13, R28, RZ ;  /* 0x0000001c0d027225 */ /* 0x000fc800078e00ff */
[----:B0-----:R-:W-:-:S04]  /*3dd0*/  IMAD.WIDE.U32 R4, P0, R11, R29, R2 ;  /* 0x0000001d0b047225 */ /* 0x001fc80007800002 */
[----:B------:R-:W-:-:S04]  /*3de0*/  IMAD.WIDE.U32 R2, R11, R28, RZ ;  /* 0x0000001c0b027225 */ /* 0x000fc800078e00ff */
[----:B------:R-:W-:Y:S01]  /*3df0*/  IMAD.X R11, RZ, RZ, RZ, P0 ;  /* 0x000000ffff0b7224 */ /* 0x000fe200000e06ff */
[----:B------:R-:W-:Y:S01]  /*3e00*/  IADD3 RZ, P0, R3, R4, RZ ;  /* 0x0000000403ff7210 */ /* 0x000fe20007f1e0ff */
[----:B------:R-:W-:-:S04]  /*3e10*/  IMAD.MOV.U32 R10, RZ, RZ, R5 ;  /* 0x000000ffff0a7224 */ /* 0x000fc800078e0005 */
[----:B------:R-:W-:-:S08]  /*3e20*/  IMAD.WIDE.U32.X R2, R13, R29, R10, P0 ;  /* 0x0000001d0d027225 */ /* 0x000fd000000e040a */
.L_x_69:
[----:B-1----:R-:W-:Y:S01]  /*3e30*/  SHF.R.U64 R2, R2, R22, R3 ;  /* 0x0000001602027219 */ /* 0x002fe20000001203 */
[----:B------:R-:W-:Y:S01]  /*3e40*/  IMAD.MOV R15, RZ, RZ, -R15 ;  /* 0x000000ffff0f7224 */ /* 0x000fe200078e0a0f */
[----:B------:R-:W-:Y:S01]  /*3e50*/  LOP3.LUT R5, R12, R25, RZ, 0xc0, !PT ;  /* 0x000000190c057212 */ /* 0x000fe200078ec0ff */
[----:B0-----:R-:W-:Y:S02]  /*3e60*/  VIADD R11, R17, 0xffffffff ;  /* 0xffffffff110b7836 */ /* 0x001fe40000000000 */
[----:B------:R-:W-:Y:S02]  /*3e70*/  IMAD.MOV R3, RZ, RZ, -R2 ;  /* 0x000000ffff037224 */ /* 0x000fe400078e0a02 */
[----:B--2---:R-:W-:Y:S02]  /*3e80*/  @P3 IMAD R19, R20, R15, R21 ;  /* 0x0000000f14133224 */ /* 0x004fe400078e0215 */
[----:B------:R-:W-:Y:S01]  /*3e90*/  IMAD R20, R26, R2, R5 ;  /* 0x000000021a147224 */ /* 0x000fe200078e0205 */
[----:B------:R-:W-:Y:S01]  /*3ea0*/  LOP3.LUT R5, R14, R11, RZ, 0xc0, !PT ;  /* 0x0000000b0e057212 */ /* 0x000fe200078ec0ff */
[----:B---3--:R-:W-:-:S02]  /*3eb0*/  IMAD R2, R3, R27, R18 ;  /* 0x0000001b03027224 */ /* 0x008fc400078e0212 */
[----:B------:R-:W-:Y:S02]  /*3ec0*/  IMAD R20, R20, R30, R19 ;  /* 0x0000001e14147224 */ /* 0x000fe400078e0213 */
[----:B------:R-:W-:Y:S02]  /*3ed0*/  IMAD R5, R2, R17, R5 ;  /* 0x0000001102057224 */ /* 0x000fe400078e0205 */
[----:B------:R-:W-:-:S03]  /*3ee0*/  IMAD.MOV.U32 R3, RZ, RZ, 0x1 ;  /* 0x00000001ff037424 */ /* 0x000fc600078e00ff */
[----:B------:R-:W-:Y:S02]  /*3ef0*/  SEL R11, R5, R20, !P3 ;  /* 0x00000014050b7207 */ /* 0x000fe40005800000 */
[----:B------:R-:W-:-:S07]  /*3f00*/  SEL R20, R20, R5, !P3 ;  /* 0x0000000514147207 */ /* 0x000fce0005800000 */
.L_x_67:
[----:B------:R-:W-:-:S13]  /*3f10*/  LOP3.LUT P0, RZ, R3, 0xff, RZ, 0xc0, !PT ;  /* 0x000000ff03ff7812 */ /* 0x000fda000780c0ff */
[----:B------:R-:W-:Y:S05]  /*3f20*/  @P0 BRA `(.L_x_70) ;  /* 0xffffffd0005c0947 */ /* 0x000fea000383ffff */
[----:B------:R-:W-:Y:S05]  /*3f30*/  EXIT ;  /* 0x000000000000794d */ /* 0x000fea0003800000 */
.L_x_4:
[----:B0-----:R-:W-:Y:S01]  /*3f40*/  ULDC.64 UR4, c[0x0][0x650] ;  /* 0x0001940000047ab9 */ /* 0x001fe20000000a00 */
        /* <DEDUP_REMOVED lines=25> */
.L_x_72:
[-CC-:B------:R-:W-:Y:S01]  /*40e0*/  SHF.R.U64 R15, R12, R18.reuse, R13.reuse ;  /* 0x000000120c0f7219 */ /* 0x180fe2000000120d */
[----:B------:R-:W0:Y:S01]  /*40f0*/  LDC.64 R24, c[0x0][0x640] ;  /* 0x00019000ff187b82 */ /* 0x000e220000000a00 */
[----:B------:R-:W-:Y:S01]  /*4100*/  SHF.R.U32.HI R5, RZ, R18, R13 ;  /* 0x00000012ff057219 */ /* 0x000fe2000001160d */
[----:B------:R-:W-:Y:S01]  /*4110*/  IMAD.MOV.U32 R6, RZ, RZ, R0 ;  /* 0x000000ffff067224 */ /* 0x000fe200078e0000 */
[----:B------:R-:W-:Y:S01]  /*4120*/  IADD3 R11, P0, RZ, -R15, RZ ;  /* 0x8000000fff0b7210 */ /* 0x000fe20007f1e0ff */
[----:B------:R-:W-:Y:S01]  /*4130*/  IMAD.MOV.U32 R7, RZ, RZ, R9 ;  /* 0x000000ffff077224 */ /* 0x000fe200078e0009 */
[----:B------:R-:W-:Y:S01]  /*4140*/  I2FP.F32.U32 R10, R4 ;  /* 0x00000004000a7245 */ /* 0x000fe20000201000 */
[----:B------:R-:W-:Y:S02]  /*4150*/  ULDC UR4, c[0x0][0x150] ;  /* 0x0000540000047ab9 */ /* 0x000fe40000000800 */
[----:B------:R-:W1:Y:S01]  /*4160*/  LDC R14, c[0x0][0x618] ;  /* 0x00018600ff0e7b82 */ /* 0x000e620000000800 */
[----:B------:R-:W-:-:S02]  /*4170*/  IMAD.X R5, RZ, RZ, ~R5, P0 ;  /* 0x000000ffff057224 */ /* 0x000fc400000e0e05 */
[----:B------:R-:W-:Y:S01]  /*4180*/  FMUL R13, R10, UR4 ;  /* 0x000000040a0d7c20 */ /* 0x000fe20008400000 */
[----:B------:R-:W-:Y:S01]  /*4190*/  IMAD.WIDE.U32 R6, R11, R20, R6 ;  /* 0x000000140b067225 */ /* 0x000fe200078e0006 */
[----:B------:R-:W-:-:S03]  /*41a0*/  ULDC UR4, c[0x0][0x154] ;  /* 0x0000550000047ab9 */ /* 0x000fc60000000800 */
[----:B------:R-:W-:Y:S01]  /*41b0*/  IMAD R10, R5, R20, RZ ;  /* 0x00000014050a7224 */ /* 0x000fe200078e02ff */
[----:B------:R-:W2:Y:S01]  /*41c0*/  LDC R17, c[0x0][0x144] ;  /* 0x00005100ff117b82 */ /* 0x000ea20000000800 */
[----:B------:R-:W3:Y:S02]  /*41d0*/  F2I.U32.TRUNC.NTZ R13, R13 ;  /* 0x0000000d000d7305 */ /* 0x000ee4000020f000 */
[----:B------:R-:W-:Y:S02]  /*41e0*/  IMAD R5, R11, R21, R10 ;  /* 0x000000150b057224 */ /* 0x000fe400078e020a */
[----:B------:R-:W-:Y:S02]  /*41f0*/  IMAD.MOV.U32 R10, RZ, RZ, -0x1 ;  /* 0xffffffffff0a7424 */ /* 0x000fe400078e00ff */
[----:B------:R-:W-:Y:S01]  /*4200*/  IMAD.IADD R5, R7, 0x1, R5 ;  /* 0x0000000107057824 */ /* 0x000fe200078e0205 */
[----:B------:R-:W4:Y:S01]  /*4210*/  LDC R20, c[0x0][0x608] ;  /* 0x00018200ff147b82 */ /* 0x000f220000000800 */
[----:B------:R-:W-:-:S02]  /*4220*/  I2FP.F32.U32 R7, R3 ;  /* 0x0000000300077245 */ /* 0x000fc40000201000 */
[----:B0-----:R-:W-:-:S03]  /*4230*/  ISETP.NE.U32.AND P0, PT, R24, RZ, PT ;  /* 0x000000ff1800720c */ /* 0x001fc60003f05070 */
[----:B------:R-:W-:Y:S01]  /*4240*/  FMUL R7, R7, UR4 ;  /* 0x0000000407077c20 */ /* 0x000fe20008400000 */
[----:B------:R-:W-:Y:S01]  /*4250*/  ISETP.NE.AND.EX P0, PT, R25, RZ, PT, P0 ;  /* 0x000000ff1900720c */ /* 0x000fe20003f05300 */
[----:B------:R-:W0:Y:S01]  /*4260*/  LDC R11, c[0x0][0x658] ;  /* 0x00019600ff0b7b82 */ /* 0x000e220000000800 */
[-C--:B-1----:R-:W-:Y:S01]  /*4270*/  SHF.R.U64 R12, R6, R14.reuse, R5 ;  /* 0x0000000e060c7219 */ /* 0x082fe20000001205 */
[----:B---3--:R-:W-:Y:S01]  /*4280*/  IMAD.MOV R6, RZ, RZ, -R13 ;  /* 0x000000ffff067224 */ /* 0x008fe200078e0a0d */
[----:B------:R-:W-:Y:S02]  /*4290*/  SHF.R.U32.HI R5, RZ, R14, R5 ;  /* 0x0000000eff057219 */ /* 0x000fe40000011605 */
[----:B------:R1:W3:Y:S03]  /*42a0*/  F2I.U32.TRUNC.NTZ R14, R7 ;  /* 0x00000007000e7305 */ /* 0x0002e6000020f000 */
[----:B------:R-:W1:Y:S01]  /*42b0*/  LDC R18, c[0x0][0x148] ;  /* 0x00005200ff127b82 */ /* 0x000e620000000800 */
[----:B--2---:R-:W-:-:S02]  /*42c0*/  IMAD R23, R17, R6, R4 ;  /* 0x0000000611177224 */ /* 0x004fc400078e0204 */
[----:B------:R-:W-:-:S05]  /*42d0*/  IMAD.MOV.U32 R6, RZ, RZ, 0x1 ;  /* 0x00000001ff067424 */ /* 0x000fca00078e00ff */
[----:B------:R-:W2:Y:S01]  /*42e0*/  LDC R21, c[0x0][0x600] ;  /* 0x00018000ff157b82 */ /* 0x000ea20000000800 */
[-CC-:B----4-:R-:W-:Y:S02]  /*42f0*/  SHF.R.U64 R17, R12, R20.reuse, R5.reuse ;  /* 0x000000140c117219 */ /* 0x190fe40000001205 */
[----:B------:R-:W-:-:S05]  /*4300*/  SHF.R.U32.HI R4, RZ, R20, R5 ;  /* 0x00000014ff047219 */ /* 0x000fca0000011605 */
[----:B------:R-:W4:Y:S01]  /*4310*/  LDC R22, c[0x0][0x648] ;  /* 0x00019200ff167b82 */ /* 0x000f220000000800 */
[-CC-:B0-----:R-:W-:Y:S02]  /*4320*/  SHF.R.U64 R19, R17, R11.reuse, R4.reuse ;  /* 0x0000000b11137219 */ /* 0x181fe40000001204 */
[-C--:B------:R-:W-:Y:S02]  /*4330*/  SHF.L.U32 R10, R10, R11.reuse, RZ ;  /* 0x0000000b0a0a7219 */ /* 0x080fe400000006ff */
[-C--:B------:R-:W-:Y:S01]  /*4340*/  SHF.R.U32.HI R5, RZ, R11.reuse, R4 ;  /* 0x0000000bff057219 */ /* 0x080fe20000011604 */
[----:B------:R-:W-:Y:S01]  /*4350*/  IMAD.MOV.U32 R4, RZ, RZ, R19 ;  /* 0x000000ffff047224 */ /* 0x000fe200078e0013 */
[----:B------:R-:W-:Y:S01]  /*4360*/  SHF.L.U32 R20, R6, R11, RZ ;  /* 0x0000000b06147219 */ /* 0x000fe200000006ff */
[----:B------:R-:W0:Y:S01]  /*4370*/  LDC R26, c[0x0][0x638] ;  /* 0x00018e00ff1a7b82 */ /* 0x000e220000000800 */
[----:B------:R-:W-:-:S07]  /*4380*/  LOP3.LUT R28, RZ, R10, RZ, 0x33, !PT ;  /* 0x0000000aff1c7212 */ /* 0x000fce00078e33ff */
[----:B------:R-:W0:Y:S01]  /*4390*/  LDC R27, c[0x0][0x610] ;  /* 0x00018400ff1b7b82 */ /* 0x000e220000000800 */
[----:B-1-3--:R-:W-:Y:S05]  /*43a0*/  @!P0 BRA `(.L_x_73) ;  /* 0x0000000000288947 */ /* 0x00afea0003800000 */
[----:B------:R-:W1:Y:S02]  /*43b0*/  LDC R4, c[0x0][0x64c] ;  /* 0x00019300ff047b82 */ /* 0x000e640000000800 */
[----:B-1----:R-:W-:-:S05]  /*43c0*/  IADD3 R11, P0, R19, R4, RZ ;  /* 0x00000004130b7210 */ /* 0x002fca0007f1e0ff */
        /* <DEDUP_REMOVED lines=8> */
.L_x_73:
[----:B----4-:R-:W-:Y:S01]  /*4450*/  SHF.R.U64 R5, R4, R22, R5 ;  /* 0x0000001604057219 */ /* 0x010fe20000001205 */
        /* <DEDUP_REMOVED lines=10> */
[----:B------:R-:W-:Y:S02]  /*4500*/  IMAD.MOV.U32 R7, RZ, RZ, 0x1 ;  /* 0x00000001ff077424 */ /* 0x000fe400078e00ff */
[----:B------:R-:W-:Y:S01]  /*4510*/  IMAD.MOV.U32 R6, RZ, RZ, R15 ;  /* 0x000000ffff067224 */ /* 0x000fe200078e000f */
[----:B------:R-:W-:Y:S02]  /*4520*/  SEL R17, R3, R14, !P3 ;  /* 0x0000000e03117207 */ /* 0x000fe40005800000 */
[----:B------:R-:W-:-:S07]  /*4530*/  SEL R14, R14, R3, !P3 ;  /* 0x000000030e0e7207 */ /* 0x000fce0005800000 */
.L_x_71:
[----:B------:R-:W-:-:S08]  /*4540*/  NOP ;  /* 0x0000000000007918 */ /* 0x000fd00000000000 */
[----:B------:R-:W0:-:S00]  /*4550*/  USETMAXREG.DEALLOC.CTAPOOL 0x28 ;  /* 0x00000028000079c8 */ /* 0x000e0000080e0500 */
[----:B0-----:R-:W-:-:S13]  /*4560*/  ISETP.NE.AND P0, PT, R2, RZ, PT ;  /* 0x000000ff0200720c */ /* 0x001fda0003f05270 */
[----:B------:R-:W-:Y:S05]  /*4570*/  @P0 EXIT ;  /* 0x000000000000094d */ /* 0x000fea0003800000 */
[----:B------:R-:W-:Y:S01]  /*4580*/  LOP3.LUT P0, RZ, R7, 0xff, RZ, 0xc0, !PT ;  /* 0x000000ff07ff7812 */ /* 0x000fe2000780c0ff */
[----:B------:R-:W-:Y:S02]  /*4590*/  IMAD.MOV.U32 R10, RZ, RZ, 0x1 ;  /* 0x00000001ff0a7424 */ /* 0x000fe400078e00ff */
[----:B------:R-:W-:-:S10]  /*45a0*/  IMAD.MOV.U32 R13, RZ, RZ, RZ ;  /* 0x000000ffff0d7224 */ /* 0x000fd400078e00ff */
[----:B------:R-:W-:Y:S05]  /*45b0*/  @!P0 BRA `(.L_x_74) ;  /* 0x0000000c00348947 */ /* 0x000fea0003800000 */
[----:B------:R-:W0:Y:S01]  /*45c0*/  LDC R2, c[0x0][0x28c] ;  /* 0x0000a300ff027b82 */ /* 0x000e220000000800 */
[----:B------:R-:W-:Y:S01]  /*45d0*/  ULDC UR5, c[0x0][0x600] ;  /* 0x0001800000057ab9 */ /* 0x000fe20000000800 */
[----:B------:R-:W-:Y:S01]  /*45e0*/  ULDC UR4, c[0x0][0xc] ;  /* 0x0000030000047ab9 */ /* 0x000fe20000000800 */
[----:B------:R-:W-:Y:S01]  /*45f0*/  UIADD3 UR16, UR5, -0x1, URZ ;  /* 0xffffffff05107890 */ /* 0x000fe2000fffe03f */
[C---:B------:R-:W-:Y:S01]  /*4600*/  LOP3.LUT P2, RZ, R16.reuse, 0x7f, RZ, 0xc0, !PT ;  /* 0x0000007f10ff7812 */ /* 0x040fe2000784c0ff */
[----:B------:R-:W-:Y:S01]  /*4610*/  ULDC UR6, c[0x0][0x658] ;  /* 0x0001960000067ab9 */ /* 0x000fe20000000800 */
[----:B------:R-:W-:Y:S01]  /*4620*/  ULDC UR5, c[0x0][0x10] ;  /* 0x0000040000057ab9 */ /* 0x000fe20000000800 */
[----:B------:R-:W-:Y:S01]  /*4630*/  UMOV UR7, 0xffffffff ;  /* 0xffffffff00077882 */ /* 0x000fe20000000000 */
[----:B------:R-:W-:Y:S01]  /*4640*/  UMOV UR8, 0x1 ;  /* 0x0000000100087882 */ /* 0x000fe20000000000 */
[----:B------:R-:W-:Y:S01]  /*4650*/  UIMAD.WIDE.U32 UR4, UR4, UR5, URZ ;  /* 0x00000005040472a5 */ /* 0x000fe2000f8e003f */
[----:B------:R-:W-:Y:S01]  /*4660*/  LOP3.LUT P0, RZ, R16, 0x1f, RZ, 0xc0, !PT ;  /* 0x0000001f10ff7812 */ /* 0x000fe2000780c0ff */
[----:B------:R-:W-:Y:S01]  /*4670*/  USHF.L.U32 UR7, UR7, UR6, URZ ;  /* 0x0000000607077299 */ /* 0x000fe2000800063f */
[----:B------:R-:W-:Y:S01]  /*4680*/  BSSY B0, `(.L_x_74) ;  /* 0x00000c0000007945 */ /* 0x000fe20003800000 */
[----:B------:R-:W-:Y:S01]  /*4690*/  USHF.L.U32 UR18, UR8, UR6, URZ ;  /* 0x0000000608127299 */ /* 0x000fe2000800063f */
[----:B------:R-:W-:Y:S01]  /*46a0*/  IMAD.MOV.U32 R15, RZ, RZ, 0x1 ;  /* 0x00000001ff0f7424 */ /* 0x000fe200078e00ff */
[----:B------:R-:W-:Y:S01]  /*46b0*/  LOP3.LUT R16, R8, 0x2, RZ, 0xfc, !PT ;  /* 0x0000000208107812 */ /* 0x000fe200078efcff */
[----:B------:R-:W-:Y:S01]  /*46c0*/  ULDC UR6, c[0x0][0x14] ;  /* 0x0000050000067ab9 */ /* 0x000fe20000000800 */
[----:B------:R-:W-:Y:S01]  /*46d0*/  PLOP3.LUT P0, PT, P0, P2, PT, 0x8a, 0x0 ;  /* 0x000000000000781c */ /* 0x000fe20000705172 */
[----:B------:R-:W-:Y:S01]  /*46e0*/  UIMAD.WIDE.U32 UR20, UR4, UR6, URZ ;  /* 0x00000006041472a5 */ /* 0x000fe2000f8e003f */
[----:B------:R-:W-:Y:S01]  /*46f0*/  IMAD.MOV.U32 R10, RZ, RZ, 0x1 ;  /* 0x00000001ff0a7424 */ /* 0x000fe200078e00ff */
[----:B------:R-:W-:Y:S01]  /*4700*/  UIMAD UR13, UR5, UR6, URZ ;  /* 0x00000006050d72a4 */ /* 0x000fe2000f8e023f */
[----:B------:R-:W-:Y:S01]  /*4710*/  IMAD.MOV.U32 R13, RZ, RZ, RZ ;  /* 0x000000ffff0d7224 */ /* 0x000fe200078e00ff */
[----:B------:R-:W-:Y:S01]  /*4720*/  ULOP3.LUT UR17, URZ, UR7, URZ, 0x33, !UPT ;  /* 0x000000073f117292 */ /* 0x000fe2000f8e333f */
[----:B0-----:R-:W-:Y:S01]  /*4730*/  VIADD R2, R2, 0x3f ;  /* 0x0000003f02027836 */ /* 0x001fe20000000000 */
[----:B------:R-:W-:Y:S01]  /*4740*/  UIADD3 UR13, UR21, UR13, URZ ;  /* 0x0000000d150d7290 */ /* 0x000fe2000fffe03f */
[----:B------:R-:W-:-:S03]  /*4750*/  ULDC.64 UR22, c[0x0][0x198] ;  /* 0x0000660000167ab9 */ /* 0x000fc60000000a00 */
[----:B------:R-:W-:-:S04]  /*4760*/  SHF.R.S32.HI R3, RZ, 0x1f, R2 ;  /* 0x0000001fff037819 */ /* 0x000fc80000011402 */
[----:B------:R-:W-:-:S04]  /*4770*/  LEA.HI R3, R3, R2, RZ, 0x6 ;  /* 0x0000000203037211 */ /* 0x000fc800078f30ff */
[----:B------:R-:W-:-:S05]  /*4780*/  SHF.R.S32.HI R12, RZ, 0x6, R3 ;  /* 0x00000006ff0c7819 */ /* 0x000fca0000011403 */
[----:B------:R-:W-:-:S07]  /*4790*/  VIADD R11, R12, 0x1 ;  /* 0x000000010c0b7836 */ /* 0x000fce0000000000 */
.L_x_86:
[----:B------:R-:W-:-:S03]  /*47a0*/  UMOV UR4, 0xffffffff ;  /* 0xffffffff00047882 */ /* 0x000fc60000000000 */
[----:B------:R-:W-:Y:S05]  /*47b0*/  BRA.DIV UR4, `(.L_x_75) ;  /* 0x0000001204e87947 */ /* 0x000fea000b800000 */
[----:B------:R-:W-:-:S13]  /*47c0*/  ELECT P1, URZ, PT ;  /* 0x00000000003f782f */ /* 0x000fda0003820000 */
.L_x_106:
[----:B------:R-:W0:Y:S01]  /*47d0*/  LDC R2, c[0x0][0x28c] ;  /* 0x0000a300ff027b82 */ /* 0x000e220000000800 */
[----:B------:R-:W-:Y:S01]  /*47e0*/  BSSY B1, `(.L_x_76) ;  /* 0x0000037000017945 */ /* 0x000fe20003800000 */
[----:B0-----:R-:W-:-:S13]  /*47f0*/  ISETP.LT.OR P1, PT, R2, 0x1, !P1 ;  /* 0x000000010200780c */ /* 0x001fda0004f21670 */
[----:B------:R-:W-:Y:S05]  /*4800*/  @P1 BRA `(.L_x_77) ;  /* 0x0000000000d01947 */ /* 0x000fea0003800000 */
[----:B------:R-:W-:Y:S02]  /*4810*/  IMAD.SHL.U32 R17, R17, 0x10, RZ ;  /* 0x0000001011117824 */ /* 0x000fe400078e00ff */
[----:B------:R-:W-:Y:S02]  /*4820*/  IMAD.SHL.U32 R18, R14, 0x100, RZ ;  /* 0x000001000e127824 */ /* 0x000fe400078e00ff */
[----:B------:R-:W-:Y:S02]  /*4830*/  IMAD.MOV.U32 R20, RZ, RZ, RZ ;  /* 0x000000ffff147224 */ /* 0x000fe400078e00ff */
[----:B------:R-:W-:Y:S02]  /*4840*/  IMAD.MOV.U32 R2, RZ, RZ, R11 ;  /* 0x000000ffff027224 */ /* 0x000fe400078e000b */
[----:B------:R-:W-:Y:S02]  /*4850*/  IMAD.MOV.U32 R3, RZ, RZ, R10 ;  /* 0x000000ffff037224 */ /* 0x000fe400078e000a */
[----:B------:R-:W-:-:S07]  /*4860*/  IMAD.MOV.U32 R4, RZ, RZ, R13 ;  /* 0x000000ffff047224 */ /* 0x000fce00078e000d */
.L_x_81:
[----:B------:R-:W0:Y:S01]  /*4870*/  S2R R14, SR_CgaCtaId ;  /* 0x00000000000e7919 */ /* 0x000e220000008800 */
[----:B------:R-:W-:Y:S01]  /*4880*/  MOV R5, 0x400 ;  /* 0x0000040000057802 */ /* 0x000fe20000000f00 */
[----:B------:R-:W1:Y:S03]  /*4890*/  @!P2 LDC R7, c[0x0][0x500] ;  /* 0x00014000ff07ab82 */ /* 0x000e660000000800 */
[----:B0-----:R-:W-:Y:S02]  /*48a0*/  LEA R19, R14, R5, 0x18 ;  /* 0x000000050e137211 */ /* 0x001fe400078ec0ff */
[----:B------:R-:W-:-:S03]  /*48b0*/  SHF.L.U32 R5, R3, 0x1f, RZ ;  /* 0x0000001f03057819 */ /* 0x000fc600000006ff */
[----:B------:R-:W-:-:S04]  /*48c0*/  IMAD R14, R4, 0x8, R19 ;  /* 0x00000008040e7824 */ /* 0x000fc800078e0213 */
[----:B------:R-:W0:Y:S02]  /*48d0*/  SYNCS.PHASECHK.TRANS64.TRYWAIT P1, [R14+URZ+0x68], R5 ;  /* 0x000068050e0075a7 */ /* 0x000e24000802017f */
[----:B01----:R-:W-:Y:S05]  /*48e0*/  @!P1 BRA `(.L_x_78) ;  /* 0x0000001000bc9947 */ /* 0x003fea0003800000 */
.L_x_107:
[----:B0-----:R-:W-:Y:S01]  /*48f0*/  PRMT R5, R16, 0x9910, RZ ;  /* 0x0000991010057816 */ /* 0x001fe200000000ff */
[----:B------:R0:W-:Y:S03]  /*4900*/  @!P2 SYNCS.ARRIVE.TRANS64 RZ, [R14+URZ], R7 ;  /* 0x000000070effa9a7 */ /* 0x0001e6000800003f */
[----:B------:R-:W-:-:S13]  /*4910*/  ISETP.NE.AND P1, PT, R5, 0x2, PT ;  /* 0x000000020500780c */ /* 0x000fda0003f25270 */
[----:B0-----:R-:W-:Y:S05]  /*4920*/  @P1 BRA `(.L_x_79) ;  /* 0x0000000000041947 */ /* 0x001fea0003800000 */
[----:B------:R-:W-:Y:S01]  /*4930*/  BPT.TRAP 0x1 ;  /* 0x000000040000795c */ /* 0x000fe20000300000 */
.L_x_79:
[----:B------:R-:W-:Y:S05]  /*4940*/  @P0 BRA `(.L_x_80) ;  /* 0x0000000000040947 */ /* 0x000fea0003800000 */
[----:B------:R-:W-:Y:S01]  /*4950*/  BPT.TRAP 0x1 ;  /* 0x000000040000795c */ /* 0x000fe20000300000 */
.L_x_80:
[--C-:B------:R-:W-:Y:S01]  /*4960*/  IMAD R5, R4, 0x4000, R19.reuse ;  /* 0x0000400004057824 */ /* 0x100fe200078e0213 */
[----:B------:R-:W-:Y:S01]  /*4970*/  R2UR UR9, R14 ;  /* 0x000000000e0972ca */ /* 0x000fe200000e0000 */
[----:B------:R-:W-:Y:S01]  /*4980*/  IMAD R19, R4, 0x400, R19 ;  /* 0x0000040004137824 */ /* 0x000fe200078e0213 */
[----:B------:R-:W-:Y:S01]  /*4990*/  UIADD3 UR4, UP0, UR22, 0xf0, URZ ;  /* 0x000000f016047890 */ /* 0x000fe2000ff1e03f */
[----:B------:R-:W-:Y:S01]  /*49a0*/  VIADD R2, R2, 0xffffffff ;  /* 0xffffffff02027836 */ /* 0x000fe20000000000 */
[----:B------:R-:W-:Y:S01]  /*49b0*/  R2UR UR5, R5 ;  /* 0x00000000050572ca */ /* 0x000fe200000e0000 */
[----:B------:R-:W-:Y:S01]  /*49c0*/  UIADD3 UR24, UP1, UR22, 0x1f0, URZ ;  /* 0x000001f016187890 */ /* 0x000fe2000ff3e03f */
[----:B------:R-:W-:Y:S01]  /*49d0*/  R2UR UR8, R19 ;  /* 0x00000000130872ca */ /* 0x000fe200000e0000 */
[----:B------:R-:W-:Y:S01]  /*49e0*/  VIADD R4, R4, 0x1 ;  /* 0x0000000104047836 */ /* 0x000fe20000000000 */
[----:B------:R-:W-:Y:S01]  /*49f0*/  R2UR UR11, R18 ;  /* 0x00000000120b72ca */ /* 0x000fe200000e0000 */
[----:B------:R-:W-:Y:S01]  /*4a00*/  UIADD3.X UR25, URZ, UR23, URZ, UP1, !UPT ;  /* 0x000000173f197290 */ /* 0x000fe20008ffe43f */
[----:B------:R-:W-:Y:S01]  /*4a10*/  R2UR UR10, R20 ;  /* 0x00000000140a72ca */ /* 0x000fe200000e0000 */
[----:B------:R-:W-:Y:S01]  /*4a20*/  UMOV UR6, 0x0 ;  /* 0x0000000000067882 */ /* 0x000fe20000000000 */
[----:B------:R-:W-:Y:S01]  /*4a30*/  R2UR UR12, R6 ;  /* 0x00000000060c72ca */ /* 0x000fe200000e0000 */
[----:B------:R-:W-:Y:S01]  /*4a40*/  UMOV UR7, 0x10000000 ;  /* 0x1000000000077882 */ /* 0x000fe20000000000 */
[----:B------:R-:W-:Y:S01]  /*4a50*/  R2UR UR19, R17 ;  /* 0x00000000111372ca */ /* 0x000fe200000e0000 */
[----:B------:R-:W-:Y:S01]  /*4a60*/  VIADD R20, R20, 0x40 ;  /* 0x0000004014147836 */ /* 0x000fe20000000000 */
[----:B------:R-:W-:Y:S01]  /*4a70*/  ISETP.GT.AND P4, PT, R2, 0x1, PT ;  /* 0x000000010200780c */ /* 0x000fe20003f84270 */
[----:B------:R-:W-:Y:S01]  /*4a80*/  UIADD3 UR14, UR5, 0x180, URZ ;  /* 0x00000180050e7890 */ /* 0x000fe2000fffe03f */
[----:B------:R-:W-:Y:S01]  /*4a90*/  ISETP.NE.AND P1, PT, R4, 0xd, PT ;  /* 0x0000000d0400780c */ /* 0x000fe20003f25270 */
[----:B------:R-:W-:-:S02]  /*4aa0*/  UIADD3.X UR5, URZ, UR23, URZ, UP0, !UPT ;  /* 0x000000173f057290 */ /* 0x000fc400087fe43f */
[----:B------:R-:W-:Y:S01]  /*4ab0*/  UIADD3 UR15, UR8, 0x34180, URZ ;  /* 0x00034180080f7890 */ /* 0x000fe2000fffe03f */
[----:B------:R-:W-:Y:S02]  /*4ac0*/  SEL R14, RZ, 0x1, P1 ;  /* 0x00000001ff0e7807 */ /* 0x000fe40000800000 */
[----:B------:R-:W-:Y:S01]  /*4ad0*/  UMOV UR8, UR14 ;  /* 0x0000000e00087c82 */ /* 0x000fe20008000000 */
[----:B------:R-:W-:Y:S02]  /*4ae0*/  SEL R4, R4, RZ, P1 ;  /* 0x000000ff04047207 */ /* 0x000fe40000800000 */
[----:B------:R-:W-:Y:S01]  /*4af0*/  LOP3.LUT R3, R3, R14, RZ, 0x3c, !PT ;  /* 0x0000000e03037212 */ /* 0x000fe200078e3cff */
[----:B------:R0:W-:Y:S02]  /*4b00*/  UTMALDG.3D [UR8], [UR4], desc[UR6] ;  /* 0x00000608040075b4 */ /* 0x0001e40008011000 */
[----:B0-----:R-:W-:Y:S01]  /*4b10*/  UMOV UR8, UR15 ;  /* 0x0000000f00087c82 */ /* 0x001fe20008000000 */
[----:B------:R-:W-:-:S02]  /*4b20*/  UMOV UR11, UR19 ;  /* 0x00000013000b7c82 */ /* 0x000fc40008000000 */
[----:B------:R0:W-:Y:S02]  /*4b30*/  UTMALDG.3D [UR8], [UR24], desc[UR6] ;  /* 0x00000608180075b4 */ /* 0x0001e40008011000 */
[----:B0-----:R-:W-:Y:S05]  /*4b40*/  @P4 BRA `(.L_x_81) ;  /* 0xfffffffc00484947 */ /* 0x001fea000383ffff */
.L_x_77:
[----:B------:R-:W-:Y:S05]  /*4b50*/  BSYNC B1 ;  /* 0x0000000000017941 */ /* 0x000fea0003800000 */
.L_x_76:
[----:B------:R-:W-:Y:S01]  /*4b60*/  LOP3.LUT P4, RZ, R15, 0xff, RZ, 0xc0, !PT ;  /* 0x000000ff0fff7812 */ /* 0x000fe2000788c0ff */
[----:B------:R-:W-:Y:S01]  /*4b70*/  IMAD.IADD R4, R12, 0x1, R13 ;  /* 0x000000010c047824 */ /* 0x000fe200078e020d */
[----:B------:R-:W-:Y:S01]  /*4b80*/  IADD3 R0, P5, R0, UR20, RZ ;  /* 0x0000001400007c10 */ /* 0x000fe2000ffbe0ff */
[----:B------:R-:W-:Y:S01]  /*4b90*/  ULDC.64 UR4, c[0x0][0x650] ;  /* 0x0001940000047ab9 */ /* 0x000fe20000000a00 */
[----:B------:R-:W-:Y:S01]  /*4ba0*/  BSSY B1, `(.L_x_82) ;  /* 0x000006b000017945 */ /* 0x000fe20003800000 */
[----:B------:R-:W-:Y:S01]  /*4bb0*/  IMAD.MOV.U32 R14, RZ, RZ, -0x1 ;  /* 0xffffffffff0e7424 */ /* 0x000fe200078e00ff */
[----:B------:R-:W-:Y:S01]  /*4bc0*/  ISETP.GT.U32.AND P1, PT, R4, 0xc, PT ;  /* 0x0000000c0400780c */ /* 0x000fe20003f24070 */
[----:B------:R-:W-:Y:S01]  /*4bd0*/  IMAD.MOV.U32 R17, RZ, RZ, -0x1 ;  /* 0xffffffffff117424 */ /* 0x000fe200078e00ff */
[----:B------:R-:W-:Y:S01]  /*4be0*/  IADD3.X R9, R9, UR13, RZ, P5, !PT ;  /* 0x0000000d09097c10 */ /* 0x000fe2000affe4ff */
[----:B------:R-:W-:Y:S01]  /*4bf0*/  IMAD.MOV.U32 R6, RZ, RZ, -0x1 ;  /* 0xffffffffff067424 */ /* 0x000fe200078e00ff */
[----:B------:R-:W-:-:S02]  /*4c00*/  ISETP.LT.U32.AND P1, PT, R12, 0xd, P1 ;  /* 0x0000000d0c00780c */ /* 0x000fc40000f21070 */
[----:B------:R-:W-:Y:S01]  /*4c10*/  PRMT R15, RZ, 0x7610, R15 ;  /* 0x00007610ff0f7816 */ /* 0x000fe2000000000f */
[----:B------:R-:W0:Y:S01]  /*4c20*/  @P4 S2R R3, SR_CgaCtaId ;  /* 0x0000000000034919 */ /* 0x000e220000008800 */
[----:B------:R-:W-:-:S04]  /*4c30*/  @P4 MOV R2, 0x400 ;  /* 0x0000040000024802 */ /* 0x000fc80000000f00 */
[----:B0-----:R-:W-:Y:S01]  /*4c40*/  @P4 LEA R5, R3, R2, 0x18 ;  /* 0x0000000203054211 */ /* 0x001fe200078ec0ff */
[----:B------:R-:W-:-:S03]  /*4c50*/  IMAD.WIDE.U32 R2, R4, 0x4ec4ec4f, RZ ;  /* 0x4ec4ec4f04027825 */ /* 0x000fc600078e00ff */
[----:B------:R0:W-:Y:S01]  /*4c60*/  @P4 SYNCS.ARRIVE.TRANS64.A1T0 RZ, [R5+URZ+0xe8], RZ ;  /* 0x0000e8ff05ff49a7 */ /* 0x0001e2000810003f */
[----:B------:R-:W-:Y:S02]  /*4c70*/  ISETP.GE.U32.AND P4, PT, R12, 0xd, PT ;  /* 0x0000000d0c00780c */ /* 0x000fe40003f86070 */
[----:B------:R-:W-:Y:S02]  /*4c80*/  PRMT R2, RZ, 0x7610, R2 ;  /* 0x00007610ff027816 */ /* 0x000fe40000000002 */
[----:B0-----:R-:W-:Y:S02]  /*4c90*/  SHF.R.U32.HI R5, RZ, 0x2, R3 ;  /* 0x00000002ff057819 */ /* 0x001fe40000011603 */
[----:B------:R-:W-:Y:S02]  /*4ca0*/  SEL R3, RZ, 0x1, !P1 ;  /* 0x00000001ff037807 */ /* 0x000fe40004800000 */
[----:B------:R-:W-:Y:S01]  /*4cb0*/  ISETP.GE.U32.AND P1, PT, R0, UR4, PT ;  /* 0x0000000400007c0c */ /* 0x000fe2000bf26070 */
[----:B------:R-:W-:Y:S01]  /*4cc0*/  IMAD R13, R5, -0xd, R4 ;  /* 0xfffffff3050d7824 */ /* 0x000fe200078e0204 */
[----:B------:R-:W-:-:S02]  /*4cd0*/  LOP3.LUT R10, R10, R3, RZ, 0x3c, !PT ;  /* 0x000000030a0a7212 */ /* 0x000fc400078e3cff */
[----:B------:R-:W-:Y:S02]  /*4ce0*/  ISETP.GE.U32.AND.EX P1, PT, R9, UR5, PT, P1 ;  /* 0x0000000509007c0c */ /* 0x000fe4000bf26110 */
[----:B------:R-:W-:-:S11]  /*4cf0*/  @P4 LOP3.LUT R10, R10, 0x1, R5, 0x78, !PT ;  /* 0x000000010a0a4812 */ /* 0x000fd600078e7805 */
[----:B------:R-:W-:Y:S05]  /*4d00*/  @P1 BRA `(.L_x_83) ;  /* 0x0000000400501947 */ /* 0x000fea0003800000 */
[----:B------:R-:W-:Y:S01]  /*4d10*/  ULDC.64 UR4, c[0x0][0x628] ;  /* 0x00018a0000047ab9 */ /* 0x000fe20000000a00 */
[----:B------:R-:W0:Y:S01]  /*4d20*/  S2R R17, SR_CTAID.X ;  /* 0x0000000000117919 */ /* 0x000e220000002500 */
[----:B------:R-:W-:Y:S01]  /*4d30*/  ISETP.NE.U32.AND P1, PT, RZ, UR4, PT ;  /* 0x00000004ff007c0c */ /* 0x000fe2000bf25070 */
[----:B------:R-:W-:Y:S01]  /*4d40*/  ULDC UR7, c[0x0][0x630] ;  /* 0x00018c0000077ab9 */ /* 0x000fe20000000800 */
[----:B------:R-:W-:Y:S01]  /*4d50*/  IMAD.MOV.U32 R2, RZ, RZ, R0 ;  /* 0x000000ffff027224 */ /* 0x000fe200078e0000 */
[----:B------:R-:W1:Y:S01]  /*4d60*/  S2R R14, SR_CTAID.Y ;  /* 0x00000000000e7919 */ /* 0x000e620000002600 */
[----:B------:R-:W-:Y:S01]  /*4d70*/  ISETP.NE.AND.EX P1, PT, RZ, UR5, PT, P1 ;  /* 0x00000005ff007c0c */ /* 0x000fe2000bf25310 */
[----:B------:R-:W-:-:S12]  /*4d80*/  IMAD.MOV.U32 R3, RZ, RZ, R9 ;  /* 0x000000ffff037224 */ /* 0x000fd800078e0009 */
[----:B------:R-:W-:Y:S05]  /*4d90*/  @!P1 BRA `(.L_x_84) ;  /* 0x0000000000289947 */ /* 0x000fea0003800000 */
[----:B------:R-:W-:Y:S02]  /*4da0*/  ULDC UR6, c[0x0][0x634] ;  /* 0x00018d0000067ab9 */ /* 0x000fe40000000800 */
[----:B------:R-:W-:-:S05]  /*4db0*/  IADD3 R7, P1, R0, UR6, RZ ;  /* 0x0000000600077c10 */ /* 0x000fca000ff3e0ff */
[----:B------:R-:W-:-:S04]  /*4dc0*/  IMAD.X R19, RZ, RZ, R9, P1 ;  /* 0x000000ffff137224 */ /* 0x000fc800008e0609 */
[----:B------:R-:W-:-:S04]  /*4dd0*/  IMAD.WIDE.U32 R4, R19, UR4, RZ ;  /* 0x0000000413047c25 */ /* 0x000fc8000f8e00ff */
[----:B------:R-:W-:-:S04]  /*4de0*/  IMAD.WIDE.U32 R4, P1, R7, UR5, R4 ;  /* 0x0000000507047c25 */ /* 0x000fc8000f820004 */
[----:B------:R-:W-:-:S04]  /*4df0*/  IMAD.WIDE.U32 R6, R7, UR4, RZ ;  /* 0x0000000407067c25 */ /* 0x000fc8000f8e00ff */
[----:B------:R-:W-:Y:S01]  /*4e00*/  IMAD.X R3, RZ, RZ, RZ, P1 ;  /* 0x000000ffff037224 */ /* 0x000fe200008e06ff */
[----:B------:R-:W-:Y:S01]  /*4e10*/  IADD3 RZ, P1, R7, R4, RZ ;  /* 0x0000000407ff7210 */ /* 0x000fe20007f3e0ff */
[----:B------:R-:W-:-:S04]  /*4e20*/  IMAD.MOV.U32 R2, RZ, RZ, R5 ;  /* 0x000000ffff027224 */ /* 0x000fc800078e0005 */
[----:B------:R-:W-:-:S08]  /*4e30*/  IMAD.WIDE.U32.X R2, R19, UR5, R2, P1 ;  /* 0x0000000513027c25 */ /* 0x000fd000088e0402 */
.L_x_84:
[--C-:B------:R-:W-:Y:S01]  /*4e40*/  SHF.R.U64 R6, R2, UR7, R3.reuse ;  /* 0x0000000702067c19 */ /* 0x100fe20008001203 */
[----:B------:R-:W-:Y:S01]  /*4e50*/  ULDC.64 UR4, c[0x0][0x620] ;  /* 0x0001880000047ab9 */ /* 0x000fe20000000a00 */
[----:B------:R-:W-:Y:S01]  /*4e60*/  SHF.R.U32.HI R2, RZ, UR7, R3 ;  /* 0x00000007ff027c19 */ /* 0x000fe20008011603 */
[----:B------:R-:W-:Y:S01]  /*4e70*/  IMAD.MOV.U32 R3, RZ, RZ, R9 ;  /* 0x000000ffff037224 */ /* 0x000fe200078e0009 */
[----:B------:R-:W-:Y:S01]  /*4e80*/  IADD3 R5, P1, RZ, -R6, RZ ;  /* 0x80000006ff057210 */ /* 0x000fe20007f3e0ff */
[----:B------:R-:W2:Y:S01]  /*4e90*/  LDC R22, c[0x0][0x144] ;  /* 0x00005100ff167b82 */ /* 0x000ea20000000800 */
[----:B0-----:R-:W-:Y:S01]  /*4ea0*/  I2FP.F32.U32 R7, R17 ;  /* 0x0000001100077245 */ /* 0x001fe20000201000 */
[----:B------:R-:W-:Y:S01]  /*4eb0*/  ULDC.64 UR8, c[0x0][0x640] ;  /* 0x0001900000087ab9 */ /* 0x000fe20000000a00 */
[----:B------:R-:W-:Y:S01]  /*4ec0*/  ULDC UR6, c[0x0][0x608] ;  /* 0x0001820000067ab9 */ /* 0x000fe20000000800 */
[----:B------:R-:W-:Y:S01]  /*4ed0*/  IMAD.X R2, RZ, RZ, ~R2, P1 ;  /* 0x000000ffff027224 */ /* 0x000fe200008e0e02 */
[----:B------:R-:W-:-:S03]  /*4ee0*/  ISETP.NE.U32.AND P1, PT, RZ, UR8, PT ;  /* 0x00000008ff007c0c */ /* 0x000fc6000bf25070 */
[----:B------:R-:W-:Y:S01]  /*4ef0*/  IMAD R4, R2, UR4, RZ ;  /* 0x0000000402047c24 */ /* 0x000fe2000f8e02ff */
[----:B------:R-:W0:Y:S01]  /*4f00*/  LDC R19, c[0x0][0x148] ;  /* 0x00005200ff137b82 */ /* 0x000e220000000800 */
[----:B------:R-:W-:Y:S01]  /*4f10*/  IMAD.MOV.U32 R2, RZ, RZ, R0 ;  /* 0x000000ffff027224 */ /* 0x000fe200078e0000 */
[----:B------:R-:W-:-:S03]  /*4f20*/  ISETP.NE.AND.EX P1, PT, RZ, UR9, PT, P1 ;  /* 0x00000009ff007c0c */ /* 0x000fc6000bf25310 */
[----:B------:R-:W-:Y:S01]  /*4f30*/  IMAD.WIDE.U32 R2, R5, UR4, R2 ;  /* 0x0000000405027c25 */ /* 0x000fe2000f8e0002 */
[----:B------:R-:W-:-:S03]  /*4f40*/  ULDC UR4, c[0x0][0x150] ;  /* 0x0000540000047ab9 */ /* 0x000fc60000000800 */
[----:B------:R-:W-:Y:S02]  /*4f50*/  IMAD R5, R5, UR5, R4 ;  /* 0x0000000505057c24 */ /* 0x000fe4000f8e0204 */
[----:B------:R-:W-:Y:S01]  /*4f60*/  FMUL R4, R7, UR4 ;  /* 0x0000000407047c20 */ /* 0x000fe20008400000 */
[----:B------:R-:W-:Y:S01]  /*4f70*/  ULDC UR4, c[0x0][0x618] ;  /* 0x0001860000047ab9 */ /* 0x000fe20000000800 */
[----:B------:R-:W-:Y:S01]  /*4f80*/  ULDC UR5, c[0x0][0x154] ;  /* 0x0000550000057ab9 */ /* 0x000fe20000000800 */
[----:B------:R-:W-:-:S03]  /*4f90*/  IMAD.IADD R3, R3, 0x1, R5 ;  /* 0x0000000103037824 */ /* 0x000fc600078e0205 */
[----:B------:R-:W3:Y:S02]  /*4fa0*/  F2I.U32.TRUNC.NTZ R4, R4 ;  /* 0x0000000400047305 */ /* 0x000ee4000020f000 */
[----:B------:R-:W-:Y:S02]  /*4fb0*/  SHF.R.U64 R7, R2, UR4, R3 ;  /* 0x0000000402077c19 */ /* 0x000fe40008001203 */
[----:B-1----:R-:W-:-:S05]  /*4fc0*/  I2FP.F32.U32 R2, R14 ;  /* 0x0000000e00027245 */ /* 0x002fca0000201000 */
[----:B------:R-:W-:Y:S01]  /*4fd0*/  FMUL R21, R2, UR5 ;  /* 0x0000000502157c20 */ /* 0x000fe20008400000 */
[----:B------:R-:W-:Y:S01]  /*4fe0*/  SHF.R.U32.HI R2, RZ, UR4, R3 ;  /* 0x00000004ff027c19 */ /* 0x000fe20008011603 */
[----:B------:R-:W-:-:S03]  /*4ff0*/  ULDC UR4, c[0x0][0x658] ;  /* 0x0001960000047ab9 */ /* 0x000fc60000000800 */
[--C-:B------:R-:W-:Y:S01]  /*5000*/  SHF.R.U64 R20, R7, UR6, R2.reuse ;  /* 0x0000000607147c19 */ /* 0x100fe20008001202 */
[----:B------:R-:W1:Y:S01]  /*5010*/  F2I.U32.TRUNC.NTZ R21, R21 ;  /* 0x0000001500157305 */ /* 0x000e62000020f000 */
[----:B------:R-:W-:Y:S01]  /*5020*/  SHF.R.U32.HI R3, RZ, UR6, R2 ;  /* 0x00000006ff037c19 */ /* 0x000fe20008011602 */
[----:B---3--:R-:W-:-:S03]  /*5030*/  IMAD.MOV R4, RZ, RZ, -R4 ;  /* 0x000000ffff047224 */ /* 0x008fc600078e0a04 */
[----:B------:R-:W-:Y:S01]  /*5040*/  SHF.R.U64 R18, R20, UR4, R3 ;  /* 0x0000000414127c19 */ /* 0x000fe20008001203 */
[----:B--2---:R-:W-:Y:S01]  /*5050*/  IMAD R17, R22, R4, R17 ;  /* 0x0000000416117224 */ /* 0x004fe200078e0211 */
[----:B------:R-:W-:-:S03]  /*5060*/  SHF.R.U32.HI R23, RZ, UR4, R3 ;  /* 0x00000004ff177c19 */ /* 0x000fc60008011603 */
[----:B------:R-:W-:Y:S02]  /*5070*/  IMAD.MOV.U32 R2, RZ, RZ, R18 ;  /* 0x000000ffff027224 */ /* 0x000fe400078e0012 */
[----:B------:R-:W-:Y:S01]  /*5080*/  IMAD.MOV.U32 R3, RZ, RZ, R23 ;  /* 0x000000ffff037224 */ /* 0x000fe200078e0017 */
[----:B------:R-:W-:Y:S06]  /*5090*/  @!P1 BRA `(.L_x_85) ;  /* 0x0000000000289947 */ /* 0x000fec0003800000 */
[----:B------:R-:W-:Y:S02]  /*50a0*/  ULDC UR4, c[0x0][0x64c] ;  /* 0x0001930000047ab9 */ /* 0x000fe40000000800 */
[----:B------:R-:W-:-:S05]  /*50b0*/  IADD3 R3, P1, R18, UR4, RZ ;  /* 0x0000000412037c10 */ /* 0x000fca000ff3e0ff */
[----:B------:R-:W-:-:S04]  /*50c0*/  IMAD.X R23, RZ, RZ, R23, P1 ;  /* 0x000000ffff177224 */ /* 0x000fc800008e0617 */
[----:B------:R-:W-:-:S04]  /*50d0*/  IMAD.WIDE.U32 R4, R23, UR8, RZ ;  /* 0x0000000817047c25 */ /* 0x000fc8000f8e00ff */
[----:B------:R-:W-:-:S04]  /*50e0*/  IMAD.WIDE.U32 R4, P1, R3, UR9, R4 ;  /* 0x0000000903047c25 */ /* 0x000fc8000f820004 */
[----:B------:R-:W-:-:S04]  /*50f0*/  IMAD.WIDE.U32 R2, R3, UR8, RZ ;  /* 0x0000000803027c25 */ /* 0x000fc8000f8e00ff */
[----:B------:R-:W-:Y:S01]  /*5100*/  IMAD.MOV.U32 R2, RZ, RZ, R5 ;  /* 0x000000ffff027224 */ /* 0x000fe200078e0005 */
[----:B------:R-:W-:Y:S01]  /*5110*/  IADD3 RZ, P4, R3, R4, RZ ;  /* 0x0000000403ff7210 */ /* 0x000fe20007f9e0ff */
[----:B------:R-:W-:-:S04]  /*5120*/  IMAD.X R3, RZ, RZ, RZ, P1 ;  /* 0x000000ffff037224 */ /* 0x000fc800008e06ff */
[----:B------:R-:W-:-:S08]  /*5130*/  IMAD.WIDE.U32.X R2, R23, UR9, R2, P4 ;  /* 0x0000000917027c25 */ /* 0x000fd0000a0e0402 */
.L_x_85:
[----:B------:R-:W-:Y:S01]  /*5140*/  ULDC UR4, c[0x0][0x648] ;  /* 0x0001920000047ab9 */ /* 0x000fe20000000800 */
[----:B-1----:R-:W-:Y:S01]  /*5150*/  IMAD.MOV R21, RZ, RZ, -R21 ;  /* 0x000000ffff157224 */ /* 0x002fe200078e0a15 */
[----:B------:R-:W-:Y:S01]  /*5160*/  SHF.R.U64 R3, R2, UR4, R3 ;  /* 0x0000000402037c19 */ /* 0x000fe20008001203 */
[----:B------:R-:W-:Y:S01]  /*5170*/  ULDC UR4, c[0x0][0x638] ;  /* 0x00018e0000047ab9 */ /* 0x000fe20000000800 */
[----:B------:R-:W-:Y:S01]  /*5180*/  LOP3.LUT R20, R20, UR17, RZ, 0xc0, !PT ;  /* 0x0000001114147c12 */ /* 0x000fe2000f8ec0ff */
[----:B0-----:R-:W-:Y:S01]  /*5190*/  @P3 IMAD R17, R19, R21, R14 ;  /* 0x0000001513113224 */ /* 0x001fe200078e020e */
[----:B------:R-:W-:Y:S01]  /*51a0*/  ULDC UR5, c[0x0][0x610] ;  /* 0x0001840000057ab9 */ /* 0x000fe20000000800 */
[----:B------:R-:W-:Y:S02]  /*51b0*/  IMAD.MOV R5, RZ, RZ, -R3 ;  /* 0x000000ffff057224 */ /* 0x000fe400078e0a03 */
[----:B------:R-:W-:Y:S01]  /*51c0*/  IMAD R14, R3, UR18, R20 ;  /* 0x00000012030e7c24 */ /* 0x000fe2000f8e0214 */
[----:B------:R-:W-:Y:S01]  /*51d0*/  LOP3.LUT R3, R7, UR16, RZ, 0xc0, !PT ;  /* 0x0000001007037c12 */ /* 0x000fe2000f8ec0ff */
[----:B------:R-:W-:Y:S01]  /*51e0*/  IMAD R18, R5, UR4, R18 ;  /* 0x0000000405127c24 */ /* 0x000fe2000f8e0212 */
[----:B------:R-:W-:Y:S01]  /*51f0*/  ULDC UR4, c[0x0][0x600] ;  /* 0x0001800000047ab9 */ /* 0x000fe20000000800 */
[----:B------:R-:W-:-:S02]  /*5200*/  IMAD R14, R14, UR5, R17 ;  /* 0x000000050e0e7c24 */ /* 0x000fc4000f8e0211 */
[----:B------:R-:W-:Y:S02]  /*5210*/  IMAD R3, R18, UR4, R3 ;  /* 0x0000000412037c24 */ /* 0x000fe4000f8e0203 */
[----:B------:R-:W-:-:S03]  /*5220*/  IMAD.MOV.U32 R2, RZ, RZ, 0x1 ;  /* 0x00000001ff027424 */ /* 0x000fc600078e00ff */
[----:B------:R-:W-:Y:S02]  /*5230*/  SEL R17, R3, R14, !P3 ;  /* 0x0000000e03117207 */ /* 0x000fe40005800000 */
[----:B------:R-:W-:-:S07]  /*5240*/  SEL R14, R14, R3, !P3 ;  /* 0x000000030e0e7207 */ /* 0x000fce0005800000 */
.L_x_83:
[----:B------:R-:W-:Y:S05]  /*5250*/  BSYNC B1 ;  /* 0x0000000000017941 */ /* 0x000fea0003800000 */
.L_x_82:
[----:B------:R-:W-:-:S13]  /*5260*/  LOP3.LUT P1, RZ, R2, 0xff, RZ, 0xc0, !PT ;  /* 0x000000ff02ff7812 */ /* 0x000fda000782c0ff */
[----:B------:R-:W-:Y:S05]  /*5270*/  @P1 BRA `(.L_x_86) ;  /* 0xfffffff400481947 */ /* 0x000fea000383ffff */
[----:B------:R-:W-:Y:S05]  /*5280*/  BSYNC B0 ;  /* 0x0000000000007941 */ /* 0x000fea0003800000 */
.L_x_74:
[----:B------:R-:W-:-:S03]  /*5290*/  UMOV UR4, 0xffffffff ;  /* 0xffffffff00047882 */ /* 0x000fc60000000000 */
[----:B------:R-:W-:Y:S05]  /*52a0*/  BRA.DIV UR4, `(.L_x_87) ;  /* 0x0000000a04607947 */ /* 0x000fea000b800000 */
[----:B------:R-:W-:-:S13]  /*52b0*/  ELECT P0, URZ, PT ;  /* 0x00000000003f782f */ /* 0x000fda0003800000 */
.L_x_110:
[----:B------:R-:W-:Y:S04]  /*52c0*/  BSSY B0, `(.L_x_88) ;  /* 0x000007c000007945 */ /* 0x000fe80003800000 */
[----:B------:R-:W-:Y:S05]  /*52d0*/  @!P0 BRA `(.L_x_89) ;  /* 0x0000000400e88947 */ /* 0x000fea0003800000 */
[----:B------:R-:W-:-:S04]  /*52e0*/  LOP3.LUT R8, R8, 0x2, RZ, 0xfc, !PT ;  /* 0x0000000208087812 */ /* 0x000fc800078efcff */
[----:B------:R-:W-:-:S13]  /*52f0*/  ISETP.NE.AND P0, PT, R8, 0x3, PT ;  /* 0x000000030800780c */ /* 0x000fda0003f05270 */
[----:B------:R-:W-:Y:S05]  /*5300*/  @!P0 BRA `(.L_x_90) ;  /* 0x0000000000048947 */ /* 0x000fea0003800000 */
[----:B------:R-:W-:Y:S01]  /*5310*/  BPT.TRAP 0x1 ;  /* 0x000000040000795c */ /* 0x000fe20000300000 */
.L_x_90:
[----:B------:R-:W0:Y:S01]  /*5320*/  S2R R3, SR_CgaCtaId ;  /* 0x0000000000037919 */ /* 0x000e220000008800 */
[----:B------:R-:W-:Y:S02]  /*5330*/  MOV R0, 0x400 ;  /* 0x0000040000007802 */ /* 0x000fe40000000f00 */
[----:B------:R-:W-:Y:S02]  /*5340*/  SHF.L.U32 R2, R10, 0x1f, RZ ;  /* 0x0000001f0a027819 */ /* 0x000fe400000006ff */
[----:B0-----:R-:W-:-:S05]  /*5350*/  LEA R0, R3, R0, 0x18 ;  /* 0x0000000003007211 */ /* 0x001fca00078ec0ff */
[----:B------:R-:W-:-:S04]  /*5360*/  VIADD R0, R0, 0x68 ;  /* 0x0000006800007836 */ /* 0x000fc80000000000 */
[C---:B------:R-:W-:Y:S02]  /*5370*/  IMAD R5, R13.reuse, 0x8, R0 ;  /* 0x000000080d057824 */ /* 0x040fe400078e0200 */
[----:B------:R-:W-:Y:S02]  /*5380*/  VIADD R13, R13, 0x1 ;  /* 0x000000010d0d7836 */ /* 0x000fe40000000000 */
[----:B------:R-:W0:Y:S03]  /*5390*/  SYNCS.PHASECHK.TRANS64.TRYWAIT P0, [R5+URZ], R2 ;  /* 0x00000002050075a7 */ /* 0x000e26000800017f */
[----:B------:R-:W-:-:S04]  /*53a0*/  ISETP.NE.AND P1, PT, R13, 0xd, PT ;  /* 0x0000000d0d00780c */ /* 0x000fc80003f25270 */
[----:B------:R-:W-:Y:S02]  /*53b0*/  SEL R3, RZ, 0x1, P1 ;  /* 0x00000001ff037807 */ /* 0x000fe40000800000 */
[----:B------:R-:W-:Y:S02]  /*53c0*/  SEL R13, R13, RZ, P1 ;  /* 0x000000ff0d0d7207 */ /* 0x000fe40000800000 */
[----:B------:R-:W-:-:S03]  /*53d0*/  LOP3.LUT R10, R10, R3, RZ, 0x3c, !PT ;  /* 0x000000030a0a7212 */ /* 0x000fc600078e3cff */
[----:B------:R-:W-:Y:S01]  /*53e0*/  IMAD R7, R13, 0x8, R0 ;  /* 0x000000080d077824 */ /* 0x000fe200078e0200 */
[----:B------:R-:W-:Y:S01]  /*53f0*/  SHF.L.U32 R4, R10, 0x1f, RZ ;  /* 0x0000001f0a047819 */ /* 0x000fe200000006ff */
[----:B0-----:R-:W-:Y:S06]  /*5400*/  @!P0 BRA `(.L_x_91) ;  /* 0x00000008002c8947 */ /* 0x001fec0003800000 */
.L_x_111:
[----:B------:R-:W1:Y:S01]  /*5410*/  SYNCS.PHASECHK.TRANS64.TRYWAIT P0, [R7+URZ], R4 ;  /* 0x00000004070075a7 */ /* 0x000e62000800017f */
[----:B0-----:R-:W-:-:S05]  /*5420*/  VIADD R2, R13, 0x1 ;  /* 0x000000010d027836 */ /* 0x001fca0000000000 */
[----:B------:R-:W-:-:S04]  /*5430*/  ISETP.NE.AND P1, PT, R2, 0xd, PT ;  /* 0x0000000d0200780c */ /* 0x000fc80003f25270 */
[----:B------:R-:W-:Y:S02]  /*5440*/  SEL R3, RZ, 0x1, P1 ;  /* 0x00000001ff037807 */ /* 0x000fe40000800000 */
[----:B------:R-:W-:Y:S02]  /*5450*/  SEL R9, R2, RZ, P1 ;  /* 0x000000ff02097207 */ /* 0x000fe40000800000 */
[----:B------:R-:W-:-:S03]  /*5460*/  LOP3.LUT R10, R10, R3, RZ, 0x3c, !PT ;  /* 0x000000030a0a7212 */ /* 0x000fc600078e3cff */
[----:B------:R-:W-:Y:S01]  /*5470*/  IMAD R6, R9, 0x8, R0 ;  /* 0x0000000809067824 */ /* 0x000fe200078e0200 */
[----:B------:R-:W-:Y:S01]  /*5480*/  SHF.L.U32 R5, R10, 0x1f, RZ ;  /* 0x0000001f0a057819 */ /* 0x000fe200000006ff */
[----:B-1----:R-:W-:Y:S06]  /*5490*/  @!P0 BRA `(.L_x_92) ;  /* 0x00000008001c8947 */ /* 0x002fec0003800000 */
.L_x_112:
[----:B------:R-:W1:Y:S01]  /*54a0*/  SYNCS.PHASECHK.TRANS64.TRYWAIT P0, [R6+URZ], R5 ;  /* 0x00000005060075a7 */ /* 0x000e62000800017f */
[----:B------:R-:W-:-:S05]  /*54b0*/  VIADD R2, R9, 0x1 ;  /* 0x0000000109027836 */ /* 0x000fca0000000000 */
[----:B------:R-:W-:-:S04]  /*54c0*/  ISETP.NE.AND P1, PT, R2, 0xd, PT ;  /* 0x0000000d0200780c */ /* 0x000fc80003f25270 */
[----:B------:R-:W-:Y:S02]  /*54d0*/  SEL R3, RZ, 0x1, P1 ;  /* 0x00000001ff037807 */ /* 0x000fe40000800000 */
[----:B0-----:R-:W-:Y:S02]  /*54e0*/  SEL R7, R2, RZ, P1 ;  /* 0x000000ff02077207 */ /* 0x001fe40000800000 */
[----:B------:R-:W-:-:S03]  /*54f0*/  LOP3.LUT R10, R10, R3, RZ, 0x3c, !PT ;  /* 0x000000030a0a7212 */ /* 0x000fc600078e3cff */
[----:B------:R-:W-:Y:S01]  /*5500*/  IMAD R9, R7, 0x8, R0 ;  /* 0x0000000807097824 */ /* 0x000fe200078e0200 */
[----:B------:R-:W-:Y:S01]  /*5510*/  SHF.L.U32 R4, R10, 0x1f, RZ ;  /* 0x0000001f0a047819 */ /* 0x000fe200000006ff */
[----:B-1----:R-:W-:Y:S06]  /*5520*/  @!P0 BRA `(.L_x_93) ;  /* 0x00000008000c8947 */ /* 0x002fec0003800000 */
.L_x_113:
[----:B------:R-:W1:Y:S01]  /*5530*/  SYNCS.PHASECHK.TRANS64.TRYWAIT P0, [R9+URZ], R4 ;  /* 0x00000004090075a7 */ /* 0x000e62000800017f */
[----:B------:R-:W-:-:S05]  /*5540*/  VIADD R2, R7, 0x1 ;  /* 0x0000000107027836 */ /* 0x000fca0000000000 */
[----:B------:R-:W-:-:S04]  /*5550*/  ISETP.NE.AND P1, PT, R2, 0xd, PT ;  /* 0x0000000d0200780c */ /* 0x000fc80003f25270 */
[----:B------:R-:W-:Y:S02]  /*5560*/  SEL R3, RZ, 0x1, P1 ;  /* 0x00000001ff037807 */ /* 0x000fe40000800000 */
[----:B------:R-:W-:Y:S02]  /*5570*/  SEL R7, R2, RZ, P1 ;  /* 0x000000ff02077207 */ /* 0x000fe40000800000 */
[----:B------:R-:W-:-:S03]  /*5580*/  LOP3.LUT R10, R10, R3, RZ, 0x3c, !PT ;  /* 0x000000030a0a7212 */ /* 0x000fc600078e3cff */
[----:B0-----:R-:W-:Y:S01]  /*5590*/  IMAD R6, R7, 0x8, R0 ;  /* 0x0000000807067824 */ /* 0x001fe200078e0200 */
[----:B------:R-:W-:Y:S01]  /*55a0*/  SHF.L.U32 R5, R10, 0x1f, RZ ;  /* 0x0000001f0a057819 */ /* 0x000fe200000006ff */
[----:B-1----:R-:W-:Y:S06]  /*55b0*/  @!P0 BRA `(.L_x_94) ;  /* 0x0000000400fc8947 */ /* 0x002fec0003800000 */
.L_x_114:
        /* <DEDUP_REMOVED lines=9> */
.L_x_115:
        /* <DEDUP_REMOVED lines=9> */
.L_x_116:
        /* <DEDUP_REMOVED lines=9> */
.L_x_117:
        /* <DEDUP_REMOVED lines=9> */
.L_x_118:
        /* <DEDUP_REMOVED lines=9> */
.L_x_119:
[----:B------:R-:W1:Y:S01]  /*5890*/  SYNCS.PHASECHK.TRANS64.TRYWAIT P0, [R9+URZ], R4 ;  /* 0x00000004090075a7 */ /* 0x000e62000800017f */
[----:B------:R-:W-:-:S05]  /*58a0*/  VIADD R2, R7, 0x1 ;  /* 0x0000000107027836 */ /* 0x000fca0000000000 */
[----:B------:R-:W-:-:S04]  /*58b0*/  ISETP.NE.AND P1, PT, R2, 0xd, PT ;  /* 0x0000000d0200780c */ /* 0x000fc80003f25270 */
[----:B------:R-:W-:Y:S02]  /*58c0*/  SEL R3, RZ, 0x1, P1 ;  /* 0x00000001ff037807 */ /* 0x000fe40000800000 */
[----:B------:R-:W-:Y:S02]  /*58d0*/  SEL R7, R2, RZ, P1 ;  /* 0x000000ff02077207 */ /* 0x000fe40000800000 */
[----:B------:R-:W-:-:S03]  /*58e0*/  LOP3.LUT R10, R10, R3, RZ, 0x3c, !PT ;  /* 0x000000030a0a7212 */ /* 0x000fc600078e3cff */
[----:B------:R-:W-:Y:S01]  /*58f0*/  IMAD R8, R7, 0x8, R0 ;  /* 0x0000000807087824 */ /* 0x000fe200078e0200 */
[----:B0-----:R-:W-:Y:S01]  /*5900*/  SHF.L.U32 R5, R10, 0x1f, RZ ;  /* 0x0000001f0a057819 */ /* 0x001fe200000006ff */
[----:B-1----:R-:W-:Y:S06]  /*5910*/  @!P0 BRA `(.L_x_100) ;  /* 0x00000004009c8947 */ /* 0x002fec0003800000 */
.L_x_120:
[----:B------:R-:W1:Y:S01]  /*5920*/  SYNCS.PHASECHK.TRANS64.TRYWAIT P0, [R8+URZ], R5 ;  /* 0x00000005080075a7 */ /* 0x000e62000800017f */
[----:B------:R-:W-:-:S05]  /*5930*/  VIADD R2, R7, 0x1 ;  /* 0x0000000107027836 */ /* 0x000fca0000000000 */
[----:B------:R-:W-:-:S04]  /*5940*/  ISETP.NE.AND P1, PT, R2, 0xd, PT ;  /* 0x0000000d0200780c */ /* 0x000fc80003f25270 */
[----:B------:R-:W-:Y:S02]  /*5950*/  SEL R3, RZ, 0x1, P1 ;  /* 0x00000001ff037807 */ /* 0x000fe40000800000 */
[----:B------:R-:W-:Y:S02]  /*5960*/  SEL R7, R2, RZ, P1 ;  /* 0x000000ff02077207 */ /* 0x000fe40000800000 */
[----:B0-----:R-:W-:-:S03]  /*5970*/  LOP3.LUT R9, R10, R3, RZ, 0x3c, !PT ;  /* 0x000000030a097212 */ /* 0x001fc600078e3cff */
[----:B------:R-:W-:Y:S01]  /*5980*/  IMAD R11, R7, 0x8, R0 ;  /* 0x00000008070b7824 */ /* 0x000fe200078e0200 */
[----:B------:R-:W-:Y:S01]  /*5990*/  SHF.L.U32 R6, R9, 0x1f, RZ ;  /* 0x0000001f09067819 */ /* 0x000fe200000006ff */
[----:B-1----:R-:W-:Y:S06]  /*59a0*/  @!P0 BRA `(.L_x_101) ;  /* 0x00000004008c8947 */ /* 0x002fec0003800000 */
.L_x_121:
[----:B------:R-:W1:Y:S01]  /*59b0*/  SYNCS.PHASECHK.TRANS64.TRYWAIT P0, [R11+URZ], R6 ;  /* 0x000000060b0075a7 */ /* 0x000e62000800017f */
[----:B------:R-:W-:-:S05]  /*59c0*/  VIADD R2, R7, 0x1 ;  /* 0x0000000107027836 */ /* 0x000fca0000000000 */
[----:B------:R-:W-:-:S04]  /*59d0*/  ISETP.NE.AND P1, PT, R2, 0xd, PT ;  /* 0x0000000d0200780c */ /* 0x000fc80003f25270 */
[----:B------:R-:W-:Y:S02]  /*59e0*/  SEL R4, RZ, 0x1, P1 ;  /* 0x00000001ff047807 */ /* 0x000fe40000800000 */
[----:B------:R-:W-:Y:S02]  /*59f0*/  SEL R3, R2, RZ, P1 ;  /* 0x000000ff02037207 */ /* 0x000fe40000800000 */
[----:B------:R-:W-:Y:S01]  /*5a00*/  LOP3.LUT R4, R9, R4, RZ, 0x3c, !PT ;  /* 0x0000000409047212 */ /* 0x000fe200078e3cff */
[----:B-1----:R-:W-:Y:S06]  /*5a10*/  @!P0 BRA `(.L_x_102) ;  /* 0x0000000400848947 */ /* 0x002fec0003800000 */
.L_x_122:
[----:B------:R-:W-:Y:S01]  /*5a20*/  IMAD R3, R3, 0x8, R0 ;  /* 0x0000000803037824 */ /* 0x000fe200078e0200 */
[----:B------:R-:W-:-:S07]  /*5a30*/  SHF.L.U32 R0, R4, 0x1f, RZ ;  /* 0x0000001f04007819 */ /* 0x000fce00000006ff */
.L_x_103:
[----:B--2---:R2:W3:Y:S02]  /*5a40*/  SYNCS.PHASECHK.TRANS64.TRYWAIT P0, [R3+URZ], R0 ;  /* 0x00000000030075a7 */ /* 0x0044e4000800017f */
[----:B---3--:R-:W-:Y:S05]  /*5a50*/  @!P0 NANOSLEEP.SYNCS 0x989680 ;  /* 0x009896800000895d */ /* 0x008fea0003900000 */
[----:B------:R-:W3:Y:S02]  /*5a60*/  @!P0 SYNCS.PHASECHK.TRANS64 P0, [R3+URZ], R0 ;  /* 0x00000000030085a7 */ /* 0x000ee4000800007f */
[----:B---3--:R-:W-:Y:S05]  /*5a70*/  @!P0 BRA `(.L_x_103) ;  /* 0xfffffffc00f08947 */ /* 0x008fea000383ffff */
.L_x_89:
[----:B------:R-:W-:Y:S05]  /*5a80*/  BSYNC B0 ;  /* 0x0000000000007941 */ /* 0x000fea0003800000 */
.L_x_88:
[----:B------:R-:W-:Y:S05]  /*5a90*/  EXIT ;  /* 0x000000000000794d */ /* 0x000fea0003800000 */
.L_x_18:
[----:B-1----:R-:W-:-:S04]  /*5aa0*/  IMAD.U32 R3, RZ, RZ, UR6 ;  /* 0x00000006ff037e24 */ /* 0x002fc8000f8e00ff */
[----:B------:R1:W4:Y:S03]  /*5ab0*/  SYNCS.PHASECHK.TRANS64.TRYWAIT P0, [R3+URZ], R2 ;  /* 0x00000002030075a7 */ /* 0x000326000800017f */
[----:B----4-:R-:W-:Y:S05]  /*5ac0*/  @!P0 NANOSLEEP.SYNCS 0x989680 ;  /* 0x009896800000895d */ /* 0x010fea0003900000 */
[----:B------:R-:W4:Y:S02]  /*5ad0*/  @!P0 SYNCS.PHASECHK.TRANS64 P0, [R3+URZ], R2 ;  /* 0x00000002030085a7 */ /* 0x000f24000800007f */
[----:B----4-:R-:W-:Y:S05]  /*5ae0*/  @!P0 BRA `(.L_x_18) ;  /* 0xfffffffc00ec8947 */ /* 0x010fea000383ffff */
[----:B------:R-:W-:Y:S05]  /*5af0*/  BRA `(.L_x_17) ;  /* 0xffffffb800387947 */ /* 0x000fea000383ffff */
.L_x_24:
[----:B-1----:R-:W-:-:S04]  /*5b00*/  IMAD.U32 R4, RZ, RZ, UR12 ;  /* 0x0000000cff047e24 */ /* 0x002fc8000f8e00ff */
[----:B------:R1:W4:Y:S03]  /*5b10*/  SYNCS.PHASECHK.TRANS64.TRYWAIT P0, [R4+URZ], R3 ;  /* 0x00000003040075a7 */ /* 0x000326000800017f */
[----:B----4-:R-:W-:Y:S05]  /*5b20*/  @!P0 NANOSLEEP.SYNCS 0x989680 ;  /* 0x009896800000895d */ /* 0x010fea0003900000 */
[----:B------:R-:W4:Y:S02]  /*5b30*/  @!P0 SYNCS.PHASECHK.TRANS64 P0, [R4+URZ], R3 ;  /* 0x00000003040085a7 */ /* 0x000f24000800007f */
[----:B----4-:R-:W-:Y:S05]  /*5b40*/  @!P0 BRA `(.L_x_24) ;  /* 0xfffffffc00ec8947 */ /* 0x010fea000383ffff */
[----:B------:R-:W-:Y:S05]  /*5b50*/  BRA `(.L_x_23) ;  /* 0xffffffbc00887947 */ /* 0x000fea000383ffff */
.L_x_75:
[----:B------:R-:W-:Y:S01]  /*5b60*/  BSSY B1, `(.L_x_104) ;  /* 0x0000006000017945 */ /* 0x000fe20003800000 */
[----:B------:R-:W-:-:S07]  /*5b70*/  IMAD.MOV.U32 R2, RZ, RZ, -0x1 ;  /* 0xffffffffff027424 */ /* 0x000fce00078e00ff */
[----:B------:R-:W-:Y:S05]  /*5b80*/  WARPSYNC.COLLECTIVE R2, `(.L_x_105) ;  /* 0x00000000020c7348 */ /* 0x000fea0003c00000 */
[----:B------:R-:W-:Y:S02]  /*5b90*/  ELECT P1, UR62, PT ;  /* 0x00000000003e782f */ /* 0x000fe40003820000 */
[----:B------:R-:W-:Y:S01]  /*5ba0*/  MOV R2, UR62 ;  /* 0x0000003e00027c02 */ /* 0x000fe20008000f00 */
[----:B------:R-:W-:Y:S10]  /*5bb0*/  ENDCOLLECTIVE ;  /* 0x000000000000791b */ /* 0x000ff40003800000 */
.L_x_105:
[----:B------:R-:W-:Y:S05]  /*5bc0*/  BSYNC B1 ;  /* 0x0000000000017941 */ /* 0x000fea0003800000 */
.L_x_104:
[----:B------:R-:W-:Y:S05]  /*5bd0*/  BRA `(.L_x_106) ;  /* 0xffffffe800fc7947 */ /* 0x000fea000383ffff */
.L_x_78:
[----:B0-----:R0:W1:Y:S02]  /*5be0*/  SYNCS.PHASECHK.TRANS64.TRYWAIT P1, [R14+URZ+0x68], R5 ;  /* 0x000068050e0075a7 */ /* 0x001064000802017f */
[----:B-1----:R-:W-:Y:S05]  /*5bf0*/  @!P1 NANOSLEEP.SYNCS 0x989680 ;  /* 0x009896800000995d */ /* 0x002fea0003900000 */
[----:B------:R-:W1:Y:S02]  /*5c00*/  @!P1 SYNCS.PHASECHK.TRANS64 P1, [R14+URZ+0x68], R5 ;  /* 0x000068050e0095a7 */ /* 0x000e64000802007f */
[----:B-1----:R-:W-:Y:S05]  /*5c10*/  @!P1 BRA `(.L_x_78) ;  /* 0xfffffffc00f09947 */ /* 0x002fea000383ffff */
[----:B------:R-:W-:Y:S05]  /*5c20*/  BRA `(.L_x_107) ;  /* 0xffffffec00307947 */ /* 0x000fea000383ffff */
.L_x_87:
[----:B------:R-:W-:Y:S01]  /*5c30*/  BSSY B0, `(.L_x_108) ;  /* 0x0000006000007945 */ /* 0x000fe20003800000 */
[----:B------:R-:W-:-:S07]  /*5c40*/  IMAD.MOV.U32 R2, RZ, RZ, -0x1 ;  /* 0xffffffffff027424 */ /* 0x000fce00078e00ff */
[----:B------:R-:W-:Y:S05]  /*5c50*/  WARPSYNC.COLLECTIVE R2, `(.L_x_109) ;  /* 0x00000000020c7348 */ /* 0x000fea0003c00000 */
[----:B------:R-:W-:Y:S02]  /*5c60*/  ELECT P1, UR62, PT ;  /* 0x00000000003e782f */ /* 0x000fe40003820000 */
[----:B------:R-:W-:Y:S01]  /*5c70*/  MOV R2, UR62 ;  /* 0x0000003e00027c02 */ /* 0x000fe20008000f00 */
[----:B------:R-:W-:Y:S10]  /*5c80*/  ENDCOLLECTIVE ;  /* 0x000000000000791b */ /* 0x000ff40003800000 */
.L_x_109:
[----:B------:R-:W-:Y:S05]  /*5c90*/  BSYNC B0 ;  /* 0x0000000000007941 */ /* 0x000fea0003800000 */
.L_x_108:
[----:B------:R-:W-:Y:S01]  /*5ca0*/  PLOP3.LUT P0, PT, P1, PT, PT, 0x80, 0x0 ;  /* 0x000000000000781c */ /* 0x000fe20000f0f070 */
[----:B------:R-:W-:-:S12]  /*5cb0*/  BRA `(.L_x_110) ;  /* 0xfffffff400807947 */ /* 0x000fd8000383ffff */
.L_x_91:
[----:B0-----:R0:W1:Y:S02]  /*5cc0*/  SYNCS.PHASECHK.TRANS64.TRYWAIT P0, [R5+URZ], R2 ;  /* 0x00000002050075a7 */ /* 0x001064000800017f */
[----:B-1----:R-:W-:Y:S05]  /*5cd0*/  @!P0 NANOSLEEP.SYNCS 0x989680 ;  /* 0x009896800000895d */ /* 0x002fea0003900000 */
[----:B------:R-:W1:Y:S02]  /*5ce0*/  @!P0 SYNCS.PHASECHK.TRANS64 P0, [R5+URZ], R2 ;  /* 0x00000002050085a7 */ /* 0x000e64000800007f */
[----:B-1----:R-:W-:Y:S05]  /*5cf0*/  @!P0 BRA `(.L_x_91) ;  /* 0xfffffffc00f08947 */ /* 0x002fea000383ffff */
[----:B------:R-:W-:Y:S05]  /*5d00*/  BRA `(.L_x_111) ;  /* 0xfffffff400c07947 */ /* 0x000fea000383ffff */
.L_x_92:
[----:B0-----:R0:W1:Y:S02]  /*5d10*/  SYNCS.PHASECHK.TRANS64.TRYWAIT P0, [R7+URZ], R4 ;  /* 0x00000004070075a7 */ /* 0x001064000800017f */
[----:B-1----:R-:W-:Y:S05]  /*5d20*/  @!P0 NANOSLEEP.SYNCS 0x989680 ;  /* 0x009896800000895d */ /* 0x002fea0003900000 */
[----:B------:R-:W1:Y:S02]  /*5d30*/  @!P0 SYNCS.PHASECHK.TRANS64 P0, [R7+URZ], R4 ;  /* 0x00000004070085a7 */ /* 0x000e64000800007f */
[----:B-1----:R-:W-:Y:S05]  /*5d40*/  @!P0 BRA `(.L_x_92) ;  /* 0xfffffffc00f08947 */ /* 0x002fea000383ffff */
[----:B------:R-:W-:Y:S05]  /*5d50*/  BRA `(.L_x_112) ;  /* 0xfffffff400d07947 */ /* 0x000fea000383ffff */
.L_x_93:
[----:B0-----:R0:W1:Y:S02]  /*5d60*/  SYNCS.PHASECHK.TRANS64.TRYWAIT P0, [R6+URZ], R5 ;  /* 0x00000005060075a7 */ /* 0x001064000800017f */
[----:B-1----:R-:W-:Y:S05]  /*5d70*/  @!P0 NANOSLEEP.SYNCS 0x989680 ;  /* 0x009896800000895d */ /* 0x002fea0003900000 */
[----:B------:R-:W1:Y:S02]  /*5d80*/  @!P0 SYNCS.PHASECHK.TRANS64 P0, [R6+URZ], R5 ;  /* 0x00000005060085a7 */ /* 0x000e64000800007f */
[----:B-1----:R-:W-:Y:S05]  /*5d90*/  @!P0 BRA `(.L_x_93) ;  /* 0xfffffffc00f08947 */ /* 0x002fea000383ffff */
[----:B------:R-:W-:Y:S05]  /*5da0*/  BRA `(.L_x_113) ;  /* 0xfffffff400e07947 */ /* 0x000fea000383ffff */
.L_x_94:
[----:B0-----:R0:W1:Y:S02]  /*5db0*/  SYNCS.PHASECHK.TRANS64.TRYWAIT P0, [R9+URZ], R4 ;  /* 0x00000004090075a7 */ /* 0x001064000800017f */
[----:B-1----:R-:W-:Y:S05]  /*5dc0*/  @!P0 NANOSLEEP.SYNCS 0x989680 ;  /* 0x009896800000895d */ /* 0x002fea0003900000 */
[----:B------:R-:W1:Y:S02]  /*5dd0*/  @!P0 SYNCS.PHASECHK.TRANS64 P0, [R9+URZ], R4 ;  /* 0x00000004090085a7 */ /* 0x000e64000800007f */
[----:B-1----:R-:W-:Y:S05]  /*5de0*/  @!P0 BRA `(.L_x_94) ;  /* 0xfffffffc00f08947 */ /* 0x002fea000383ffff */
[----:B------:R-:W-:Y:S05]  /*5df0*/  BRA `(.L_x_114) ;  /* 0xfffffff400f07947 */ /* 0x000fea000383ffff */
.L_x_95:
[----:B0-----:R0:W1:Y:S02]  /*5e00*/  SYNCS.PHASECHK.TRANS64.TRYWAIT P0, [R6+URZ], R5 ;  /* 0x00000005060075a7 */ /* 0x001064000800017f */
[----:B-1----:R-:W-:Y:S05]  /*5e10*/  @!P0 NANOSLEEP.SYNCS 0x989680 ;  /* 0x009896800000895d */ /* 0x002fea0003900000 */
[----:B------:R-:W1:Y:S02]  /*5e20*/  @!P0 SYNCS.PHASECHK.TRANS64 P0, [R6+URZ], R5 ;  /* 0x00000005060085a7 */ /* 0x000e64000800007f */
[----:B-1----:R-:W-:Y:S05]  /*5e30*/  @!P0 BRA `(.L_x_95) ;  /* 0xfffffffc00f08947 */ /* 0x002fea000383ffff */
[----:B------:R-:W-:Y:S05]  /*5e40*/  BRA `(.L_x_115) ;  /* 0xfffffff800007947 */ /* 0x000fea000383ffff */
.L_x_96:
[----:B0-----:R0:W1:Y:S02]  /*5e50*/  SYNCS.PHASECHK.TRANS64.TRYWAIT P0, [R9+URZ], R4 ;  /* 0x00000004090075a7 */ /* 0x001064000800017f */
[----:B-1----:R-:W-:Y:S05]  /*5e60*/  @!P0 NANOSLEEP.SYNCS 0x989680 ;  /* 0x009896800000895d */ /* 0x002fea0003900000 */
[----:B------:R-:W1:Y:S02]  /*5e70*/  @!P0 SYNCS.PHASECHK.TRANS64 P0, [R9+URZ], R4 ;  /* 0x00000004090085a7 */ /* 0x000e64000800007f */
[----:B-1----:R-:W-:Y:S05]  /*5e80*/  @!P0 BRA `(.L_x_96) ;  /* 0xfffffffc00f08947 */ /* 0x002fea000383ffff */
[----:B------:R-:W-:Y:S05]  /*5e90*/  BRA `(.L_x_116) ;  /* 0xfffffff800107947 */ /* 0x000fea000383ffff */
.L_x_97:
[----:B0-----:R0:W1:Y:S02]  /*5ea0*/  SYNCS.PHASECHK.TRANS64.TRYWAIT P0, [R6+URZ], R5 ;  /* 0x00000005060075a7 */ /* 0x001064000800017f */
[----:B-1----:R-:W-:Y:S05]  /*5eb0*/  @!P0 NANOSLEEP.SYNCS 0x989680 ;  /* 0x009896800000895d */ /* 0x002fea0003900000 */
[----:B------:R-:W1:Y:S02]  /*5ec0*/  @!P0 SYNCS.PHASECHK.TRANS64 P0, [R6+URZ], R5 ;  /* 0x00000005060085a7 */ /* 0x000e64000800007f */
[----:B-1----:R-:W-:Y:S05]  /*5ed0*/  @!P0 BRA `(.L_x_97) ;  /* 0xfffffffc00f08947 */ /* 0x002fea000383ffff */
[----:B------:R-:W-:Y:S05]  /*5ee0*/  BRA `(.L_x_117) ;  /* 0xfffffff800207947 */ /* 0x000fea000383ffff */
.L_x_98:
[----:B0-----:R0:W1:Y:S02]  /*5ef0*/  SYNCS.PHASECHK.TRANS64.TRYWAIT P0, [R9+URZ], R4 ;  /* 0x00000004090075a7 */ /* 0x001064000800017f */
[----:B-1----:R-:W-:Y:S05]  /*5f00*/  @!P0 NANOSLEEP.SYNCS 0x989680 ;  /* 0x009896800000895d */ /* 0x002fea0003900000 */
[----:B------:R-:W1:Y:S02]  /*5f10*/  @!P0 SYNCS.PHASECHK.TRANS64 P0, [R9+URZ], R4 ;  /* 0x00000004090085a7 */ /* 0x000e64000800007f */
[----:B-1----:R-:W-:Y:S05]  /*5f20*/  @!P0 BRA `(.L_x_98) ;  /* 0xfffffffc00f08947 */ /* 0x002fea000383ffff */
[----:B------:R-:W-:Y:S05]  /*5f30*/  BRA `(.L_x_118) ;  /* 0xfffffff800307947 */ /* 0x000fea000383ffff */
.L_x_99:
[----:B0-----:R0:W1:Y:S02]  /*5f40*/  SYNCS.PHASECHK.TRANS64.TRYWAIT P0, [R6+URZ], R5 ;  /* 0x00000005060075a7 */ /* 0x001064000800017f */
[----:B-1----:R-:W-:Y:S05]  /*5f50*/  @!P0 NANOSLEEP.SYNCS 0x989680 ;  /* 0x009896800000895d */ /* 0x002fea0003900000 */
[----:B------:R-:W1:Y:S02]  /*5f60*/  @!P0 SYNCS.PHASECHK.TRANS64 P0, [R6+URZ], R5 ;  /* 0x00000005060085a7 */ /* 0x000e64000800007f */
[----:B-1----:R-:W-:Y:S05]  /*5f70*/  @!P0 BRA `(.L_x_99) ;  /* 0xfffffffc00f08947 */ /* 0x002fea000383ffff */
[----:B------:R-:W-:Y:S05]  /*5f80*/  BRA `(.L_x_119) ;  /* 0xfffffff800407947 */ /* 0x000fea000383ffff */
.L_x_100:
[----:B0-----:R0:W1:Y:S02]  /*5f90*/  SYNCS.PHASECHK.TRANS64.TRYWAIT P0, [R9+URZ], R4 ;  /* 0x00000004090075a7 */ /* 0x001064000800017f */
[----:B-1----:R-:W-:Y:S05]  /*5fa0*/  @!P0 NANOSLEEP.SYNCS 0x989680 ;  /* 0x009896800000895d */ /* 0x002fea0003900000 */
[----:B------:R-:W1:Y:S02]  /*5fb0*/  @!P0 SYNCS.PHASECHK.TRANS64 P0, [R9+URZ], R4 ;  /* 0x00000004090085a7 */ /* 0x000e64000800007f */
[----:B-1----:R-:W-:Y:S05]  /*5fc0*/  @!P0 BRA `(.L_x_100) ;  /* 0xfffffffc00f08947 */ /* 0x002fea000383ffff */
[----:B------:R-:W-:Y:S05]  /*5fd0*/  BRA `(.L_x_120) ;  /* 0xfffffff800507947 */ /* 0x000fea000383ffff */
.L_x_101:
[----:B0-----:R0:W1:Y:S02]  /*5fe0*/  SYNCS.PHASECHK.TRANS64.TRYWAIT P0, [R8+URZ], R5 ;  /* 0x00000005080075a7 */ /* 0x001064000800017f */
[----:B-1----:R-:W-:Y:S05]  /*5ff0*/  @!P0 NANOSLEEP.SYNCS 0x989680 ;  /* 0x009896800000895d */ /* 0x002fea0003900000 */
[----:B------:R-:W1:Y:S02]  /*6000*/  @!P0 SYNCS.PHASECHK.TRANS64 P0, [R8+URZ], R5 ;  /* 0x00000005080085a7 */ /* 0x000e64000800007f */
[----:B-1----:R-:W-:Y:S05]  /*6010*/  @!P0 BRA `(.L_x_101) ;  /* 0xfffffffc00f08947 */ /* 0x002fea000383ffff */
[----:B------:R-:W-:Y:S05]  /*6020*/  BRA `(.L_x_121) ;  /* 0xfffffff800607947 */ /* 0x000fea000383ffff */
.L_x_102:
[----:B-1----:R1:W2:Y:S02]  /*6030*/  SYNCS.PHASECHK.TRANS64.TRYWAIT P0, [R11+URZ], R6 ;  /* 0x000000060b0075a7 */ /* 0x0022a4000800017f */
[----:B--2---:R-:W-:Y:S05]  /*6040*/  @!P0 NANOSLEEP.SYNCS 0x989680 ;  /* 0x009896800000895d */ /* 0x004fea0003900000 */
[----:B------:R-:W2:Y:S02]  /*6050*/  @!P0 SYNCS.PHASECHK.TRANS64 P0, [R11+URZ], R6 ;  /* 0x000000060b0085a7 */ /* 0x000ea4000800007f */
[----:B--2---:R-:W-:Y:S05]  /*6060*/  @!P0 BRA `(.L_x_102) ;  /* 0xfffffffc00f08947 */ /* 0x004fea000383ffff */
[----:B------:R-:W-:Y:S05]  /*6070*/  BRA `(.L_x_122) ;  /* 0xfffffff800687947 */ /* 0x000fea000383ffff */
.L_x_123:
[----:B------:R-:W-:-:S00]  /*6080*/  BRA `(.L_x_123) ;  /* 0xfffffffc00fc7947 */ /* 0x000fc0000383ffff */
[----:B------:R-:W-:-:S00]  /*6090*/  NOP ;  /* 0x0000000000007918 */ /* 0x000fc00000000000 */
        /* <DEDUP_REMOVED lines=14> */
.L_x_124:


//--------------------- .nv.shared._ZN7cutlass13device_kernelINS_4gemm6kernel13GemmUniversalIN4cute5tupleIJiiiiEEENS1_10collective13CollectiveMmaINS1_37MainloopSm90TmaGmmaWarpSpecializedFP8ILi13ENS5_IJNS4_1CILi1EEESB_SB_EEENS1_35KernelTmaWarpSpecializedCooperativeEEENS5_IJNSA_ILi256EEENSA_ILi16EEENSA_ILi64EEEEEENS_12float_e4m3_tENS5_IJlSB_lEEESJ_SK_NS4_8TiledMMAINS4_8MMA_AtomIJNS4_4SM904GMMA30MMA_64x16x32_F32E4M3E4M3_SS_TNILNSO_7ScaleInE1ELSQ_1EEEEEENS4_6LayoutINS5_IJNSA_ILi2EEESB_SB_EEENS5_IJSB_NSA_ILi0EEESW_EEEEENS5_IJNS4_10UnderscoreESZ_SZ_EEEEENS4_13SM90_TMA_LOADENS4_14ComposedLayoutINS4_7SwizzleILi2ELi4ELi3EEENS4_18smem_ptr_flag_bitsILi8EEENST_INS5_IJNSA_ILi8EEESH_EEENS5_IJSH_SB_EEEEEEEvNS4_8identityES12_S1C_vS1D_EENS_8epilogue10collective6detail29Sm90TmaWarpSpecializedAdapterINS1G_15DefaultEpilogueISJ_SK_SK_NS1F_6thread17LinearCombinationISJ_Li1EffLNS1K_9ScaleType4KindE0ELNS_15FloatRoundStyleE2ESJ_EENS1_15EpilogueDefaultEEEEEvvEEEEvNT_6ParamsE --------------------------
	.section	.nv.shared._ZN7cutlass13device_kernelINS_4gemm6kernel13GemmUniversalIN4cute5tupleIJiiiiEEENS1_10collective13CollectiveMmaINS1_37MainloopSm90TmaGmmaWarpSpecializedFP8ILi13ENS5_IJNS4_1CILi1EEESB_SB_EEENS1_35KernelTmaWarpSpecializedCooperativeEEENS5_IJNSA_ILi256EEENSA_ILi16EEENSA_ILi64EEEEEENS_12float_e4m3_tENS5_IJlSB_lEEESJ_SK_NS4_8TiledMMAINS4_8MMA_AtomIJNS4_4SM904GMMA30MMA_64x16x32_F32E4M3E4M3_SS_TNILNSO_7ScaleInE1ELSQ_1EEEEEENS4_6LayoutINS5_IJNSA_ILi2EEESB_SB_EEENS5_IJSB_NSA_ILi0EEESW_EEEEENS5_IJNS4_10UnderscoreESZ_SZ_EEEEENS4_13SM90_TMA_LOADENS4_14ComposedLayoutINS4_7SwizzleILi2ELi4ELi3EEENS4_18smem_ptr_flag_bitsILi8EEENST_INS5_IJNSA_ILi8EEESH_EEENS5_IJSH_SB_EEEEEEEvNS4_8identityES12_S1C_vS1D_EENS_8epilogue10collective6detail29Sm90TmaWarpSpecializedAdapterINS1G_15DefaultEpilogueISJ_SK_SK_NS1F_6thread17LinearCombinationISJ_Li1EffLNS1K_9ScaleType4KindE0ELNS_15FloatRoundStyleE2ESJ_EENS1_15EpilogueDefaultEEEEEvvEEEEvNT_6ParamsE,"aw",@nobits
	.sectionflags	@""
	.align	16
	.zero		1024


//--------------------- .nv.shared.reserved.0     --------------------------
	.section	.nv.shared.reserved.0,"aw",@nobits
	.weak		__nv_reservedSMEM_offset_0_alias
	.size		__nv_reservedSMEM_offset_0_alias, 0, 0
	.other		__nv_reservedSMEM_offset_0_alias,@"STO_CUDA_RESERVED_SHARED STV_DEFAULT"
__nv_reservedSMEM_offset_0_alias:
	.zero		0


//--------------------- .nv.global                --------------------------
	.section	.nv.global,"aw",@nobits
.nv.global:
	.type		_ZN40_INTERNAL_0ec1ec7c_4_k_cu_6a804e02_141204cute1_E,@object
	.size		_ZN40_INTERNAL_0ec1ec7c_4_k_cu_6a804e02_141204cute1_E,(_ZN40_INTERNAL_0ec1ec7c_4_k_cu_6a804e02_141204cuda3std3__45__cpo6cbeginE - _ZN40_INTERNAL_0ec1ec7c_4_k_cu_6a804e02_141204cute1_E)
_ZN40_INTERNAL_0ec1ec7c_4_k_cu_6a804e02_141204cute1_E:
	.zero		1
	.type		_ZN40_INTERNAL_0ec1ec7c_4_k_cu_6a804e02_141204cuda3std3__45__cpo6cbeginE,@object
	.size		_ZN40_INTERNAL_0ec1ec7c_4_k_cu_6a804e02_141204cuda3std3__45__cpo6cbeginE,(_ZN40_INTERNAL_0ec1ec7c_4_k_cu_6a804e02_141204cuda3std3__48in_placeE - _ZN40_INTERNAL_0ec1ec7c_4_k_cu_6a804e02_141204cuda3std3__45__cpo6cbeginE)
_ZN40_INTERNAL_0ec1ec7c_4_k_cu_6a804e02_141204cuda3std3__45__cpo6cbeginE:
	.zero		1
	.type		_ZN40_INTERNAL_0ec1ec7c_4_k_cu_6a804e02_141204cuda3std3__48in_placeE,@object
	.size		_ZN40_INTERNAL_0ec1ec7c_4_k_cu_6a804e02_141204cuda3std3__48in_placeE,(_ZN40_INTERNAL_0ec1ec7c_4_k_cu_6a804e02_141204cuda3std6ranges3__45__cpo9iter_moveE - _ZN40_INTERNAL_0ec1ec7c_4_k_cu_6a804e02_141204cuda3std3__48in_placeE)
_ZN40_INTERNAL_0ec1ec7c_4_k_cu_6a804e02_141204cuda3std3__48in_placeE:
	.zero		1
	.type		_ZN40_INTERNAL_0ec1ec7c_4_k_cu_6a804e02_141204cuda3std6ranges3__45__cpo9iter_moveE,@object
	.size		_ZN40_INTERNAL_0ec1ec7c_4_k_cu_6a804e02_141204cuda3std6ranges3__45__cpo9iter_moveE,(_ZN40_INTERNAL_0ec1ec7c_4_k_cu_6a804e02_141204cuda3std3__45__cpo5beginE - _ZN40_INTERNAL_0ec1ec7c_4_k_cu_6a804e02_141204cuda3std6ranges3__45__cpo9iter_moveE)
_ZN40_INTERNAL_0ec1ec7c_4_k_cu_6a804e02_141204cuda3std6ranges3__45__cpo9iter_moveE:
	.zero		1
	.type		_ZN40_INTERNAL_0ec1ec7c_4_k_cu_6a804e02_141204cuda3std3__45__cpo5beginE,@object
	.size		_ZN40_INTERNAL_0ec1ec7c_4_k_cu_6a804e02_141204cuda3std3__45__cpo5beginE,(_ZN40_INTERNAL_0ec1ec7c_4_k_cu_6a804e02_141204cuda3std3__442_GLOBAL__N__0ec1ec7c_4_k_cu_6a804e02_141206ignoreE - _ZN40_INTERNAL_0ec1ec7c_4_k_cu_6a804e02_141204cuda3std3__45__cpo5beginE)
_ZN40_INTERNAL_0ec1ec7c_4_k_cu_6a804e02_141204cuda3std3__45__cpo5beginE:
	.zero		1
	.type		_ZN40_INTERNAL_0ec1ec7c_4_k_cu_6a804e02_141204cuda3std3__442_GLOBAL__N__0ec1ec7c_4_k_cu_6a804e02_141206ignoreE,@object
	.size		_ZN40_INTERNAL_0ec1ec7c_4_k_cu_6a804e02_141204cuda3std3__442_GLOBAL__N__0ec1ec7c_4_k_cu_6a804e02_141206ignoreE,(_ZN40_INTERNAL_0ec1ec7c_4_k_cu_6a804e02_141204cute7productE - _ZN40_INTERNAL_0ec1ec7c_4_k_cu_6a804e02_141204cuda3std3__442_GLOBAL__N__0ec1ec7c_4_k_cu_6a804e02_141206ignoreE)
_ZN40_INTERNAL_0ec1ec7c_4_k_cu_6a804e02_141204cuda3std3__442_GLOBAL__N__0ec1ec7c_4_k_cu_6a804e02_141206ignoreE:
	.zero		1
	.type		_ZN40_INTERNAL_0ec1ec7c_4_k_cu_6a804e02_141204cute7productE,@object
	.size		_ZN40_INTERNAL_0ec1ec7c_4_k_cu_6a804e02_141204cute7productE,(_ZN40_INTERNAL_0ec1ec7c_4_k_cu_6a804e02_141204cuda3std3__45__cpo3endE - _ZN40_INTERNAL_0ec1ec7c_4_k_cu_6a804e02_141204cute7productE)
_ZN40_INTERNAL_0ec1ec7c_4_k_cu_6a804e02_141204cute7productE:
	.zero		1
	.type		_ZN40_INTERNAL_0ec1ec7c_4_k_cu_6a804e02_141204cuda3std3__45__cpo3endE,@object
	.size		_ZN40_INTERNAL_0ec1ec7c_4_k_cu_6a804e02_141204cuda3std3__45__cpo3endE,(_ZN40_INTERNAL_0ec1ec7c_4_k_cu_6a804e02_141204cuda3std3__419piecewise_constructE - _ZN40_INTERNAL_0ec1ec7c_4_k_cu_6a804e02_141204cuda3std3__45__cpo3endE)
_ZN40_INTERNAL_0ec1ec7c_4_k_cu_6a804e02_141204cuda3std3__45__cpo3endE:
	.zero		1
	.type		_ZN40_INTERNAL_0ec1ec7c_4_k_cu_6a804e02_141204cuda3std3__419piecewise_constructE,@object
	.size		_ZN40_INTERNAL_0ec1ec7c_4_k_cu_6a804e02_141204cuda3std3__419piecewise_constructE,(_ZN40_INTERNAL_0ec1ec7c_4_k_cu_6a804e02_141204cuda3std3__45__cpo4cendE - _ZN40_INTERNAL_0ec1ec7c_4_k_cu_6a804e02_141204cuda3std3__419piecewise_constructE)
_ZN40_INTERNAL_0ec1ec7c_4_k_cu_6a804e02_141204cuda3std3__419piecewise_constructE:
	.zero		1
	.type		_ZN40_INTERNAL_0ec1ec7c_4_k_cu_6a804e02_141204cuda3std3__45__cpo4cendE,@object
	.size		_ZN40_INTERNAL_0ec1ec7c_4_k_cu_6a804e02_141204cuda3std3__45__cpo4cendE,(_ZN40_INTERNAL_0ec1ec7c_4_k_cu_6a804e02_141204cuda3std6ranges3__45__cpo4swapE - _ZN40_INTERNAL_0ec1ec7c_4_k_cu_6a804e02_141204cuda3std3__45__cpo4cendE)
_ZN40_INTERNAL_0ec1ec7c_4_k_cu_6a804e02_141204cuda3std3__45__cpo4cendE:
	.zero		1
	.type		_ZN40_INTERNAL_0ec1ec7c_4_k_cu_6a804e02_141204cuda3std6ranges3__45__cpo4swapE,@object
	.size		_ZN40_INTERNAL_0ec1ec7c_4_k_cu_6a804e02_141204cuda3std6ranges3__45__cpo4swapE,(.L_7 - _ZN40_INTERNAL_0ec1ec7c_4_k_cu_6a804e02_141204cuda3std6ranges3__45__cpo4swapE)
_ZN40_INTERNAL_0ec1ec7c_4_k_cu_6a804e02_141204cuda3std6ranges3__45__cpo4swapE:
	.zero		1
.L_7:


//--------------------- .nv.constant0._ZN7cutlass13device_kernelINS_4gemm6kernel13GemmUniversalIN4cute5tupleIJiiiiEEENS1_10collective13CollectiveMmaINS1_37MainloopSm90TmaGmmaWarpSpecializedFP8ILi13ENS5_IJNS4_1CILi1EEESB_SB_EEENS1_35KernelTmaWarpSpecializedCooperativeEEENS5_IJNSA_ILi256EEENSA_ILi16EEENSA_ILi64EEEEEENS_12float_e4m3_tENS5_IJlSB_lEEESJ_SK_NS4_8TiledMMAINS4_8MMA_AtomIJNS4_4SM904GMMA30MMA_64x16x32_F32E4M3E4M3_SS_TNILNSO_7ScaleInE1ELSQ_1EEEEEENS4_6LayoutINS5_IJNSA_ILi2EEESB_SB_EEENS5_IJSB_NSA_ILi0EEESW_EEEEENS5_IJNS4_10UnderscoreESZ_SZ_EEEEENS4_13SM90_TMA_LOADENS4_14ComposedLayoutINS4_7SwizzleILi2ELi4ELi3EEENS4_18smem_ptr_flag_bitsILi8EEENST_INS5_IJNSA_ILi8EEESH_EEENS5_IJSH_SB_EEEEEEEvNS4_8identityES12_S1C_vS1D_EENS_8epilogue10collective6detail29Sm90TmaWarpSpecializedAdapterINS1G_15DefaultEpilogueISJ_SK_SK_NS1F_6thread17LinearCombinationISJ_Li1EffLNS1K_9ScaleType4KindE0ELNS_15FloatRoundStyleE2ESJ_EENS1_15EpilogueDefaultEEEEEvvEEEEvNT_6ParamsE --------------------------
	.section	.nv.constant0._ZN7cutlass13device_kernelINS_4gemm6kernel13GemmUniversalIN4cute5tupleIJiiiiEEENS1_10collective13CollectiveMmaINS1_37MainloopSm90TmaGmmaWarpSpecializedFP8ILi13ENS5_IJNS4_1CILi1EEESB_SB_EEENS1_35KernelTmaWarpSpecializedCooperativeEEENS5_IJNSA_ILi256EEENSA_ILi16EEENSA_ILi64EEEEEENS_12float_e4m3_tENS5_IJlSB_lEEESJ_SK_NS4_8TiledMMAINS4_8MMA_AtomIJNS4_4SM904GMMA30MMA_64x16x32_F32E4M3E4M3_SS_TNILNSO_7ScaleInE1ELSQ_1EEEEEENS4_6LayoutINS5_IJNSA_ILi2EEESB_SB_EEENS5_IJSB_NSA_ILi0EEESW_EEEEENS5_IJNS4_10UnderscoreESZ_SZ_EEEEENS4_13SM90_TMA_LOADENS4_14ComposedLayoutINS4_7SwizzleILi2ELi4ELi3EEENS4_18smem_ptr_flag_bitsILi8EEENST_INS5_IJNSA_ILi8EEESH_EEENS5_IJSH_SB_EEEEEEEvNS4_8identityES12_S1C_vS1D_EENS_8epilogue10collective6detail29Sm90TmaWarpSpecializedAdapterINS1G_15DefaultEpilogueISJ_SK_SK_NS1F_6thread17LinearCombinationISJ_Li1EffLNS1K_9ScaleType4KindE0ELNS_15FloatRoundStyleE2ESJ_EENS1_15EpilogueDefaultEEEEEvvEEEEvNT_6ParamsE,"a",@progbits
	.sectionflags	@""
	.align	4
.nv.constant0._ZN7cutlass13device_kernelINS_4gemm6kernel13GemmUniversalIN4cute5tupleIJiiiiEEENS1_10collective13CollectiveMmaINS1_37MainloopSm90TmaGmmaWarpSpecializedFP8ILi13ENS5_IJNS4_1CILi1EEESB_SB_EEENS1_35KernelTmaWarpSpecializedCooperativeEEENS5_IJNSA_ILi256EEENSA_ILi16EEENSA_ILi64EEEEEENS_12float_e4m3_tENS5_IJlSB_lEEESJ_SK_NS4_8TiledMMAINS4_8MMA_AtomIJNS4_4SM904GMMA30MMA_64x16x32_F32E4M3E4M3_SS_TNILNSO_7ScaleInE1ELSQ_1EEEEEENS4_6LayoutINS5_IJNSA_ILi2EEESB_SB_EEENS5_IJSB_NSA_ILi0EEESW_EEEEENS5_IJNS4_10UnderscoreESZ_SZ_EEEEENS4_13SM90_TMA_LOADENS4_14ComposedLayoutINS4_7SwizzleILi2ELi4ELi3EEENS4_18smem_ptr_flag_bitsILi8EEENST_INS5_IJNSA_ILi8EEESH_EEENS5_IJSH_SB_EEEEEEEvNS4_8identityES12_S1C_vS1D_EENS_8epilogue10collective6detail29Sm90TmaWarpSpecializedAdapterINS1G_15DefaultEpilogueISJ_SK_SK_NS1F_6thread17LinearCombinationISJ_Li1EffLNS1K_9ScaleType4KindE0ELNS_15FloatRoundStyleE2ESJ_EENS1_15EpilogueDefaultEEEEEvvEEEEvNT_6ParamsE:
	.zero		1664


//--------------------- SYMBOLS --------------------------

	.type		.nv.reservedSmem.offset0,@object
	.size		.nv.reservedSmem.offset0,0x4
